// auto-generated by cutlass_sweep.gemm — config: {"arch": "sm_90", "cluster_m": 1, "cluster_n": 1, "cublas_kernel_name": "sm90_xmma_gemm_f16f16_f16f16_f16_tt_n_tilesize128x256x64_warpgroupsize1x1x1_execute_segment_k_off_kernel__5x_cublas", "dtype": "fp16", "dtype_b": "fp16", "dtype_c_cpp": "cutlass::half_t", "layout": "tt", "stages": 0, "tile_k": 64, "tile_m": 128, "tile_n": 256}
#include "cutlass/cutlass.h"
#include "cutlass/gemm/collective/collective_builder.hpp"
#include "cutlass/gemm/device/gemm_universal_adapter.h"
#include "cutlass/gemm/kernel/gemm_universal.hpp"
#include "cutlass/epilogue/collective/collective_builder.hpp"

using ElemA = cutlass::half_t;
using ElemB = cutlass::half_t;
using ElemCD = cutlass::half_t;
using Acc  = float;
using TileShape    = cute::Shape<cute::_128, cute::_256, cute::_64>;
using ClusterShape = cute::Shape<cute::_1, cute::_1, cute::_1>;

using CollectiveEpilogue = typename cutlass::epilogue::collective::CollectiveBuilder<
    cutlass::arch::Sm90, cutlass::arch::OpClassTensorOp,
    TileShape, ClusterShape,
    cutlass::epilogue::collective::EpilogueTileAuto,
    Acc, Acc,
    ElemCD, cutlass::layout::RowMajor, 128 / cutlass::sizeof_bits<ElemCD>::value,
    ElemCD, cutlass::layout::RowMajor, 128 / cutlass::sizeof_bits<ElemCD>::value,
    cutlass::epilogue::collective::EpilogueScheduleAuto
  >::CollectiveOp;

using CollectiveMainloop = typename cutlass::gemm::collective::CollectiveBuilder<
    cutlass::arch::Sm90, cutlass::arch::OpClassTensorOp,
    ElemA, cutlass::layout::ColumnMajor, 128 / cutlass::sizeof_bits<ElemA>::value,
    ElemB, cutlass::layout::ColumnMajor, 128 / cutlass::sizeof_bits<ElemB>::value,
    Acc,
    TileShape, ClusterShape,
    cutlass::gemm::collective::StageCountAutoCarveout<static_cast<int>(sizeof(typename CollectiveEpilogue::SharedStorage))>,
    cutlass::gemm::collective::KernelScheduleAuto
  >::CollectiveOp;

using GemmKernel = cutlass::gemm::kernel::GemmUniversal<
    cute::Shape<int,int,int,int>,
    CollectiveMainloop,
    CollectiveEpilogue
>;
using Gemm = cutlass::gemm::device::GemmUniversalAdapter<GemmKernel>;

// Force the device kernel symbol into the cubin without needing a host main.
auto* _anchor = &cutlass::device_kernel<GemmKernel>;


// ===== COMPILED SASS (sm_90a) =====

	.target	sm_90a

	.elftype	@"ET_EXEC"


//--------------------- .note.nv.tkinfo           --------------------------
	.section	.note.nv.tkinfo,"",@"SHT_NOTE"
	.sectionflags	@"SHF_NOTE_NV_TKINFO"
	.tkinfo
        /*0018*/ 	.word	0x00000002
        /*0030*/ 	.string	""
        /*0030*/ 	.string	"ptxas"
        /*0030*/ 	.string	"Cuda compilation tools, release 13.0, V13.0.88"
        /*0030*/ 	.string	"Build cuda_13.0.r13.0/compiler.36424714_0"
        /*0030*/ 	.string	"-arch sm_90a -m 64 "



//--------------------- .note.nv.cuinfo           --------------------------
	.section	.note.nv.cuinfo,"",@"SHT_NOTE"
	.sectionflags	@"SHF_NOTE_NV_CUINFO"
        /*0018*/ 	.short	0x0002
        /*001a*/ 	.short	0x005a
        /*001c*/ 	.short	0x0082
	.zero		2


//--------------------- .nv.info                  --------------------------
	.section	.nv.info,"",@"SHT_CUDA_INFO"
	.align	4


	//----- nvinfo : EIATTR_REGCOUNT
	.align		4
        /*0000*/ 	.byte	0x04, 0x2f
        /*0002*/ 	.short	(.L_15 - .L_14)
	.align		4
.L_14:
        /*0004*/ 	.word	index@(_ZN7cutlass13device_kernelINS_4gemm6kernel13GemmUniversalIN4cute5tupleIJiiiiEEENS1_10collective13CollectiveMmaINS1_34MainloopSm90TmaGmmaWarpSpecializedILi4ENS5_IJNS4_1CILi1EEESB_SB_EEENS1_35KernelTmaWarpSpecializedCooperativeEEENS5_IJNSA_ILi128EEENSA_ILi256EEENSA_ILi64EEEEEENS_6half_tENS5_IJSB_llEEESJ_NS5_IJlSB_lEEENS4_8TiledMMAINS4_8MMA_AtomIJNS4_4SM904GMMA26MMA_64x256x16_F32F16F16_SSILNSP_5MajorE1ELSR_0ELNSP_7ScaleInE1ELSS_1EEEEEENS4_6LayoutINS5_IJNSA_ILi2EEESB_SB_EEENS5_IJSB_NSA_ILi0EEESY_EEEEENS5_IJNS4_10UnderscoreES11_S11_EEEEENS4_13SM90_TMA_LOADENS4_14ComposedLayoutINS4_7SwizzleILi3ELi4ELi3EEENS4_18smem_ptr_flag_bitsILi16EEENSV_INS5_IJSH_NSA_ILi8EEEEEENS5_IJSB_SH_EEEEEEEvNS4_8identityES14_NS15_IS17_S19_NSV_INS5_IJS1A_SH_EEENS5_IJSH_SB_EEEEEEEvS1F_EENS_8epilogue10collective6detail29Sm90TmaWarpSpecializedAdapterINS1M_15DefaultEpilogueISJ_SL_SL_NS1L_6thread17LinearCombinationISJ_Li1EffLNS1Q_9ScaleType4KindE0ELNS_15FloatRoundStyleE2ESJ_EENS1_15EpilogueDefaultEEEEEvvEEEEvNT_6ParamsE)
        /*0008*/ 	.word	0x000000a8


	//----- nvinfo : EIATTR_FRAME_SIZE
	.align		4
.L_15:
        /*000c*/ 	.byte	0x04, 0x11
        /*000e*/ 	.short	(.L_17 - .L_16)
	.align		4
.L_16:
        /*0010*/ 	.word	index@(_ZN7cutlass13device_kernelINS_4gemm6kernel13GemmUniversalIN4cute5tupleIJiiiiEEENS1_10collective13CollectiveMmaINS1_34MainloopSm90TmaGmmaWarpSpecializedILi4ENS5_IJNS4_1CILi1EEESB_SB_EEENS1_35KernelTmaWarpSpecializedCooperativeEEENS5_IJNSA_ILi128EEENSA_ILi256EEENSA_ILi64EEEEEENS_6half_tENS5_IJSB_llEEESJ_NS5_IJlSB_lEEENS4_8TiledMMAINS4_8MMA_AtomIJNS4_4SM904GMMA26MMA_64x256x16_F32F16F16_SSILNSP_5MajorE1ELSR_0ELNSP_7ScaleInE1ELSS_1EEEEEENS4_6LayoutINS5_IJNSA_ILi2EEESB_SB_EEENS5_IJSB_NSA_ILi0EEESY_EEEEENS5_IJNS4_10UnderscoreES11_S11_EEEEENS4_13SM90_TMA_LOADENS4_14ComposedLayoutINS4_7SwizzleILi3ELi4ELi3EEENS4_18smem_ptr_flag_bitsILi16EEENSV_INS5_IJSH_NSA_ILi8EEEEEENS5_IJSB_SH_EEEEEEEvNS4_8identityES14_NS15_IS17_S19_NSV_INS5_IJS1A_SH_EEENS5_IJSH_SB_EEEEEEEvS1F_EENS_8epilogue10collective6detail29Sm90TmaWarpSpecializedAdapterINS1M_15DefaultEpilogueISJ_SL_SL_NS1L_6thread17LinearCombinationISJ_Li1EffLNS1Q_9ScaleType4KindE0ELNS_15FloatRoundStyleE2ESJ_EENS1_15EpilogueDefaultEEEEEvvEEEEvNT_6ParamsE)
        /*0014*/ 	.word	0x00000000


	//----- nvinfo : EIATTR_MIN_STACK_SIZE
	.align		4
.L_17:
        /*0018*/ 	.byte	0x04, 0x12
        /*001a*/ 	.short	(.L_19 - .L_18)
	.align		4
.L_18:
        /*001c*/ 	.word	index@(_ZN7cutlass13device_kernelINS_4gemm6kernel13GemmUniversalIN4cute5tupleIJiiiiEEENS1_10collective13CollectiveMmaINS1_34MainloopSm90TmaGmmaWarpSpecializedILi4ENS5_IJNS4_1CILi1EEESB_SB_EEENS1_35KernelTmaWarpSpecializedCooperativeEEENS5_IJNSA_ILi128EEENSA_ILi256EEENSA_ILi64EEEEEENS_6half_tENS5_IJSB_llEEESJ_NS5_IJlSB_lEEENS4_8TiledMMAINS4_8MMA_AtomIJNS4_4SM904GMMA26MMA_64x256x16_F32F16F16_SSILNSP_5MajorE1ELSR_0ELNSP_7ScaleInE1ELSS_1EEEEEENS4_6LayoutINS5_IJNSA_ILi2EEESB_SB_EEENS5_IJSB_NSA_ILi0EEESY_EEEEENS5_IJNS4_10UnderscoreES11_S11_EEEEENS4_13SM90_TMA_LOADENS4_14ComposedLayoutINS4_7SwizzleILi3ELi4ELi3EEENS4_18smem_ptr_flag_bitsILi16EEENSV_INS5_IJSH_NSA_ILi8EEEEEENS5_IJSB_SH_EEEEEEEvNS4_8identityES14_NS15_IS17_S19_NSV_INS5_IJS1A_SH_EEENS5_IJSH_SB_EEEEEEEvS1F_EENS_8epilogue10collective6detail29Sm90TmaWarpSpecializedAdapterINS1M_15DefaultEpilogueISJ_SL_SL_NS1L_6thread17LinearCombinationISJ_Li1EffLNS1Q_9ScaleType4KindE0ELNS_15FloatRoundStyleE2ESJ_EENS1_15EpilogueDefaultEEEEEvvEEEEvNT_6ParamsE)
        /*0020*/ 	.word	0x00000000
.L_19:


//--------------------- .nv.compat                --------------------------
	.section	.nv.compat,"",@"SHT_CUDA_COMPAT_INFO"
	.align	4
        /*0000*/ 	.byte	0x02, 0x09, 0x01, 0x00, 0x02, 0x02, 0x04, 0x00, 0x02, 0x05, 0x05, 0x00, 0x03, 0x07, 0x01, 0x01
        /*0010*/ 	.byte	0x02, 0x03, 0x01, 0x00, 0x02, 0x06, 0x01, 0x00, 0x04, 0x0b, 0x08, 0x00, 0x00, 0x00, 0x00, 0x00
        /*0020*/ 	.byte	0x00, 0x00, 0x00, 0x00


//--------------------- .nv.info._ZN7cutlass13device_kernelINS_4gemm6kernel13GemmUniversalIN4cute5tupleIJiiiiEEENS1_10collective13CollectiveMmaINS1_34MainloopSm90TmaGmmaWarpSpecializedILi4ENS5_IJNS4_1CILi1EEESB_SB_EEENS1_35KernelTmaWarpSpecializedCooperativeEEENS5_IJNSA_ILi128EEENSA_ILi256EEENSA_ILi64EEEEEENS_6half_tENS5_IJSB_llEEESJ_NS5_IJlSB_lEEENS4_8TiledMMAINS4_8MMA_AtomIJNS4_4SM904GMMA26MMA_64x256x16_F32F16F16_SSILNSP_5MajorE1ELSR_0ELNSP_7ScaleInE1ELSS_1EEEEEENS4_6LayoutINS5_IJNSA_ILi2EEESB_SB_EEENS5_IJSB_NSA_ILi0EEESY_EEEEENS5_IJNS4_10UnderscoreES11_S11_EEEEENS4_13SM90_TMA_LOADENS4_14ComposedLayoutINS4_7SwizzleILi3ELi4ELi3EEENS4_18smem_ptr_flag_bitsILi16EEENSV_INS5_IJSH_NSA_ILi8EEEEEENS5_IJSB_SH_EEEEEEEvNS4_8identityES14_NS15_IS17_S19_NSV_INS5_IJS1A_SH_EEENS5_IJSH_SB_EEEEEEEvS1F_EENS_8epilogue10collective6detail29Sm90TmaWarpSpecializedAdapterINS1M_15DefaultEpilogueISJ_SL_SL_NS1L_6thread17LinearCombinationISJ_Li1EffLNS1Q_9ScaleType4KindE0ELNS_15FloatRoundStyleE2ESJ_EENS1_15EpilogueDefaultEEEEEvvEEEEvNT_6ParamsE --------------------------
	.section	.nv.info._ZN7cutlass13device_kernelINS_4gemm6kernel13GemmUniversalIN4cute5tupleIJiiiiEEENS1_10collective13CollectiveMmaINS1_34MainloopSm90TmaGmmaWarpSpecializedILi4ENS5_IJNS4_1CILi1EEESB_SB_EEENS1_35KernelTmaWarpSpecializedCooperativeEEENS5_IJNSA_ILi128EEENSA_ILi256EEENSA_ILi64EEEEEENS_6half_tENS5_IJSB_llEEESJ_NS5_IJlSB_lEEENS4_8TiledMMAINS4_8MMA_AtomIJNS4_4SM904GMMA26MMA_64x256x16_F32F16F16_SSILNSP_5MajorE1ELSR_0ELNSP_7ScaleInE1ELSS_1EEEEEENS4_6LayoutINS5_IJNSA_ILi2EEESB_SB_EEENS5_IJSB_NSA_ILi0EEESY_EEEEENS5_IJNS4_10UnderscoreES11_S11_EEEEENS4_13SM90_TMA_LOADENS4_14ComposedLayoutINS4_7SwizzleILi3ELi4ELi3EEENS4_18smem_ptr_flag_bitsILi16EEENSV_INS5_IJSH_NSA_ILi8EEEEEENS5_IJSB_SH_EEEEEEEvNS4_8identityES14_NS15_IS17_S19_NSV_INS5_IJS1A_SH_EEENS5_IJSH_SB_EEEEEEEvS1F_EENS_8epilogue10collective6detail29Sm90TmaWarpSpecializedAdapterINS1M_15DefaultEpilogueISJ_SL_SL_NS1L_6thread17LinearCombinationISJ_Li1EffLNS1Q_9ScaleType4KindE0ELNS_15FloatRoundStyleE2ESJ_EENS1_15EpilogueDefaultEEEEEvvEEEEvNT_6ParamsE,"",@"SHT_CUDA_INFO"
	.sectionflags	@""
	.align	4


	//----- nvinfo : EIATTR_CUDA_API_VERSION
	.align		4
        /*0000*/ 	.byte	0x04, 0x37
        /*0002*/ 	.short	(.L_21 - .L_20)
.L_20:
        /*0004*/ 	.word	0x00000082


	//----- nvinfo : EIATTR_KPARAM_INFO
	.align		4
.L_21:
        /*0008*/ 	.byte	0x04, 0x17
        /*000a*/ 	.short	(.L_23 - .L_22)
.L_22:
        /*000c*/ 	.word	0x00000000
        /*0010*/ 	.short	0x0000
        /*0012*/ 	.short	0x0070
        /*0014*/ 	.byte	0x00, 0xf0, 0x01, 0x10


	//----- nvinfo : EIATTR_SPARSE_MMA_MASK
	.align		4
.L_23:
        /*0018*/ 	.byte	0x03, 0x50
        /*001a*/ 	.short	0x0000


	//----- nvinfo : EIATTR_MAXREG_COUNT
	.align		4
        /*001c*/ 	.byte	0x03, 0x1b
        /*001e*/ 	.short	0x00a8


	//----- nvinfo : EIATTR_NUM_BARRIERS
	.align		4
        /*0020*/ 	.byte	0x02, 0x4c
        /*0022*/ 	.byte	0x01
	.zero		1


	//----- nvinfo : EIATTR_EXTERNS
	.align		4
        /*0024*/ 	.byte	0x04, 0x0f
        /*0026*/ 	.short	(.L_25 - .L_24)


	//   ....[0]....
	.align		4
.L_24:
        /*0028*/ 	.word	index@(__assertfail)


	//----- nvinfo : EIATTR_MERCURY_ISA_VERSION
	.align		4
.L_25:
        /*002c*/ 	.byte	0x03, 0x5f
        /*002e*/ 	.short	0x0101


	//----- nvinfo : EIATTR_INT_WARP_WIDE_INSTR_OFFSETS
	.align		4
        /*0030*/ 	.byte	0x04, 0x31
        /*0032*/ 	.short	(.L_27 - .L_26)


	//   ....[0]....
.L_26:
        /*0034*/ 	.word	0x000003b0


	//   ....[1]....
        /*0038*/ 	.word	0x000003e0


	//   ....[2]....
        /*003c*/ 	.word	0x000004c0


	//----- nvinfo : EIATTR_COOP_GROUP_MASK_REGIDS
	.align		4
.L_27:
        /*0040*/ 	.byte	0x04, 0x29
        /*0042*/ 	.short	(.L_29 - .L_28)


	//   ....[0]....
.L_28:
        /*0044*/ 	.word	0xffffffff


	//   ....[1]....
        /*0048*/ 	.word	0xffffffff


	//   ....[2]....
        /*004c*/ 	.word	0xffffffff


	//   ....[3]....
        /*0050*/ 	.word	0xffffffff


	//   ....[4]....
        /*0054*/ 	.word	0xffffffff


	//----- nvinfo : EIATTR_COOP_GROUP_INSTR_OFFSETS
	.align		4
.L_29:
        /*0058*/ 	.byte	0x04, 0x28
        /*005a*/ 	.short	(.L_31 - .L_30)


	//   ....[0]....
.L_30:
        /*005c*/ 	.word	0x00000060


	//   ....[1]....
        /*0060*/ 	.word	0x00000070


	//   ....[2]....
        /*0064*/ 	.word	0x00000130


	//   ....[3]....
        /*0068*/ 	.word	0x000002c0


	//   ....[4]....
        /*006c*/ 	.word	0x00000f70


	//----- nvinfo : EIATTR_REG_RECONFIG
	.align		4
.L_31:
        /*0070*/ 	.byte	0x01, 0x54
	.zero		2


	//----- nvinfo : EIATTR_SYSCALL_OFFSETS
	.align		4
        /*0074*/ 	.byte	0x04, 0x46
        /*0076*/ 	.short	(.L_33 - .L_32)


	//   ....[0]....
.L_32:
        /*0078*/ 	.word	0x00001130


	//----- nvinfo : EIATTR_MBARRIER_INSTR_OFFSETS
	.align		4
.L_33:
        /*007c*/ 	.byte	0x04, 0x39
        /*007e*/ 	.short	(.L_35 - .L_34)


	//   ....[0]....
.L_34:
        /*0080*/ 	.word	0x00000230
        /*0084*/ 	.word	0x000000ff
        /*0088*/ 	.word	0x00000000
        /*008c*/ 	.short	0x0100
        /*008e*/ 	.byte	0x08
	.zero		1


	//   ....[1]....
        /*0090*/ 	.word	0x00000240
        /*0094*/ 	.word	0x000000ff
        /*0098*/ 	.word	0x00000020
        /*009c*/ 	.short	0x0100
        /*009e*/ 	.byte	0x08
	.zero		1


	//   ....[2]....
        /*00a0*/ 	.word	0x00000250
        /*00a4*/ 	.word	0x000000ff
        /*00a8*/ 	.word	0x00000008
        /*00ac*/ 	.short	0x0100
        /*00ae*/ 	.byte	0x08
	.zero		1


	//   ....[3]....
        /*00b0*/ 	.word	0x00000260
        /*00b4*/ 	.word	0x000000ff
        /*00b8*/ 	.word	0x00000028
        /*00bc*/ 	.short	0x0100
        /*00be*/ 	.byte	0x08
	.zero		1


	//   ....[4]....
        /*00c0*/ 	.word	0x00000270
        /*00c4*/ 	.word	0x000000ff
        /*00c8*/ 	.word	0x00000010
        /*00cc*/ 	.short	0x0100
        /*00ce*/ 	.byte	0x08
	.zero		1


	//   ....[5]....
        /*00d0*/ 	.word	0x00000280
        /*00d4*/ 	.word	0x000000ff
        /*00d8*/ 	.word	0x00000030
        /*00dc*/ 	.short	0x0100
        /*00de*/ 	.byte	0x08
	.zero		1


	//   ....[6]....
        /*00e0*/ 	.word	0x00000290
        /*00e4*/ 	.word	0x000000ff
        /*00e8*/ 	.word	0x00000018
        /*00ec*/ 	.short	0x0100
        /*00ee*/ 	.byte	0x08
	.zero		1


	//   ....[7]....
        /*00f0*/ 	.word	0x000002a0
        /*00f4*/ 	.word	0x000000ff
        /*00f8*/ 	.word	0x00000038
        /*00fc*/ 	.short	0x0100
        /*00fe*/ 	.byte	0x08
	.zero		1


	//   ....[8]....
        /*0100*/ 	.word	0x00000530
        /*0104*/ 	.word	0x000000ff
        /*0108*/ 	.word	0x00000050
        /*010c*/ 	.short	0x0100
        /*010e*/ 	.byte	0x06
	.zero		1


	//   ....[9]....
        /*0110*/ 	.word	0x00000590
        /*0114*/ 	.word	0x000000ff
        /*0118*/ 	.word	0x00000058
        /*011c*/ 	.short	0x0100
        /*011e*/ 	.byte	0x06
	.zero		1


	//   ....[10]....
        /*0120*/ 	.word	0x000011b0
        /*0124*/ 	.word	0x00000003
        /*0128*/ 	.word	0x00000000
        /*012c*/ 	.short	0x010a
        /*012e*/ 	.byte	0x3f
	.zero		1


	//   ....[11]....
        /*0130*/ 	.word	0x000011f0
        /*0134*/ 	.word	0x00000003
        /*0138*/ 	.word	0x00000000
        /*013c*/ 	.short	0x010a
        /*013e*/ 	.byte	0x3f
	.zero		1


	//   ....[12]....
        /*0140*/ 	.word	0x000015b0
        /*0144*/ 	.word	0x000000ff
        /*0148*/ 	.word	0x00000000
        /*014c*/ 	.short	0x010a
        /*014e*/ 	.byte	0x07
	.zero		1


	//   ....[13]....
        /*0150*/ 	.word	0x000015f0
        /*0154*/ 	.word	0x000000ff
        /*0158*/ 	.word	0x00000000
        /*015c*/ 	.short	0x010a
        /*015e*/ 	.byte	0x07
	.zero		1


	//   ....[14]....
        /*0160*/ 	.word	0x00001880
        /*0164*/ 	.word	0x000000ff
        /*0168*/ 	.word	0x00000000
        /*016c*/ 	.short	0x0101
        /*016e*/ 	.byte	0x07
	.zero		1


	//   ....[15]....
        /*0170*/ 	.word	0x00001a60
        /*0174*/ 	.word	0x000000ff
        /*0178*/ 	.word	0x00000000
        /*017c*/ 	.short	0x0101
        /*017e*/ 	.byte	0x04
	.zero		1


	//   ....[16]....
        /*0180*/ 	.word	0x0000a900
        /*0184*/ 	.word	0x0000000c
        /*0188*/ 	.word	0x00000020
        /*018c*/ 	.short	0x010a
        /*018e*/ 	.byte	0x3f
	.zero		1


	//   ....[17]....
        /*0190*/ 	.word	0x0000ad20
        /*0194*/ 	.word	0x00000005
        /*0198*/ 	.word	0x00000058
        /*019c*/ 	.short	0x0101
        /*019e*/ 	.byte	0x3f
	.zero		1


	//   ....[18]....
        /*01a0*/ 	.word	0x0000b420
        /*01a4*/ 	.word	0x00000007
        /*01a8*/ 	.word	0x00000000
        /*01ac*/ 	.short	0x010a
        /*01ae*/ 	.byte	0x3f
	.zero		1


	//   ....[19]....
        /*01b0*/ 	.word	0x0000b4a0
        /*01b4*/ 	.word	0x00000006
        /*01b8*/ 	.word	0x00000000
        /*01bc*/ 	.short	0x010a
        /*01be*/ 	.byte	0x3f
	.zero		1


	//   ....[20]....
        /*01c0*/ 	.word	0x0000b530
        /*01c4*/ 	.word	0x00000007
        /*01c8*/ 	.word	0x00000000
        /*01cc*/ 	.short	0x010a
        /*01ce*/ 	.byte	0x3f
	.zero		1


	//   ....[21]....
        /*01d0*/ 	.word	0x0000b5c0
        /*01d4*/ 	.word	0x00000005
        /*01d8*/ 	.word	0x00000000
        /*01dc*/ 	.short	0x010a
        /*01de*/ 	.byte	0x3f
	.zero		1


	//   ....[22]....
        /*01e0*/ 	.word	0x0000b620
        /*01e4*/ 	.word	0x00000003
        /*01e8*/ 	.word	0x00000000
        /*01ec*/ 	.short	0x010a
        /*01ee*/ 	.byte	0x3f
	.zero		1


	//   ....[23]....
        /*01f0*/ 	.word	0x0000b680
        /*01f4*/ 	.word	0x00000004
        /*01f8*/ 	.word	0x00000000
        /*01fc*/ 	.short	0x010a
        /*01fe*/ 	.byte	0x3f
	.zero		1


	//   ....[24]....
        /*0200*/ 	.word	0x0000b750
        /*0204*/ 	.word	0x0000000c
        /*0208*/ 	.word	0x00000020
        /*020c*/ 	.short	0x010a
        /*020e*/ 	.byte	0x3f
	.zero		1


	//   ....[25]....
        /*0210*/ 	.word	0x0000b820
        /*0214*/ 	.word	0x00000007
        /*0218*/ 	.word	0x00000000
        /*021c*/ 	.short	0x010a
        /*021e*/ 	.byte	0x3f
	.zero		1


	//   ....[26]....
        /*0220*/ 	.word	0x0000b870
        /*0224*/ 	.word	0x00000006
        /*0228*/ 	.word	0x00000000
        /*022c*/ 	.short	0x010a
        /*022e*/ 	.byte	0x3f
	.zero		1


	//   ....[27]....
        /*0230*/ 	.word	0x0000b8c0
        /*0234*/ 	.word	0x00000007
        /*0238*/ 	.word	0x00000000
        /*023c*/ 	.short	0x010a
        /*023e*/ 	.byte	0x3f
	.zero		1


	//----- nvinfo : EIATTR_NUM_MBARRIERS
	.align		4
.L_35:
        /*0240*/ 	.byte	0x03, 0x38
        /*0242*/ 	.short	0x000a


	//----- nvinfo : EIATTR_EXIT_INSTR_OFFSETS
	.align		4
        /*0244*/ 	.byte	0x04, 0x1c
        /*0246*/ 	.short	(.L_37 - .L_36)


	//   ....[0]....
.L_36:
        /*0248*/ 	.word	0x000005e0


	//   ....[1]....
        /*024c*/ 	.word	0x00000ea0


	//   ....[2]....
        /*0250*/ 	.word	0x00009f50


	//   ....[3]....
        /*0254*/ 	.word	0x0000a580


	//   ....[4]....
        /*0258*/ 	.word	0x0000b610


	//----- nvinfo : EIATTR_MAX_THREADS
	.align		4
.L_37:
        /*025c*/ 	.byte	0x04, 0x05
        /*025e*/ 	.short	(.L_39 - .L_38)
.L_38:
        /*0260*/ 	.word	0x00000180
        /*0264*/ 	.word	0x00000001
        /*0268*/ 	.word	0x00000001


	//----- nvinfo : EIATTR_CRS_STACK_SIZE
	.align		4
.L_39:
        /*026c*/ 	.byte	0x04, 0x1e
        /*026e*/ 	.short	(.L_41 - .L_40)
.L_40:
        /*0270*/ 	.word	0x00000000


	//----- nvinfo : EIATTR_CBANK_PARAM_SIZE
	.align		4
.L_41:
        /*0274*/ 	.byte	0x03, 0x19
        /*0276*/ 	.short	0x0470


	//----- nvinfo : EIATTR_PARAM_CBANK
	.align		4
        /*0278*/ 	.byte	0x04, 0x0a
        /*027a*/ 	.short	(.L_43 - .L_42)
	.align		4
.L_42:
        /*027c*/ 	.word	index@(.nv.constant0._ZN7cutlass13device_kernelINS_4gemm6kernel13GemmUniversalIN4cute5tupleIJiiiiEEENS1_10collective13CollectiveMmaINS1_34MainloopSm90TmaGmmaWarpSpecializedILi4ENS5_IJNS4_1CILi1EEESB_SB_EEENS1_35KernelTmaWarpSpecializedCooperativeEEENS5_IJNSA_ILi128EEENSA_ILi256EEENSA_ILi64EEEEEENS_6half_tENS5_IJSB_llEEESJ_NS5_IJlSB_lEEENS4_8TiledMMAINS4_8MMA_AtomIJNS4_4SM904GMMA26MMA_64x256x16_F32F16F16_SSILNSP_5MajorE1ELSR_0ELNSP_7ScaleInE1ELSS_1EEEEEENS4_6LayoutINS5_IJNSA_ILi2EEESB_SB_EEENS5_IJSB_NSA_ILi0EEESY_EEEEENS5_IJNS4_10UnderscoreES11_S11_EEEEENS4_13SM90_TMA_LOADENS4_14ComposedLayoutINS4_7SwizzleILi3ELi4ELi3EEENS4_18smem_ptr_flag_bitsILi16EEENSV_INS5_IJSH_NSA_ILi8EEEEEENS5_IJSB_SH_EEEEEEEvNS4_8identityES14_NS15_IS17_S19_NSV_INS5_IJS1A_SH_EEENS5_IJSH_SB_EEEEEEEvS1F_EENS_8epilogue10collective6detail29Sm90TmaWarpSpecializedAdapterINS1M_15DefaultEpilogueISJ_SL_SL_NS1L_6thread17LinearCombinationISJ_Li1EffLNS1Q_9ScaleType4KindE0ELNS_15FloatRoundStyleE2ESJ_EENS1_15EpilogueDefaultEEEEEvvEEEEvNT_6ParamsE)
        /*0280*/ 	.short	0x0210
        /*0282*/ 	.short	0x0470


	//----- nvinfo : EIATTR_SW_WAR
	.align		4
.L_43:
        /*0284*/ 	.byte	0x04, 0x36
        /*0286*/ 	.short	(.L_45 - .L_44)
.L_44:
        /*0288*/ 	.word	0x00000008
.L_45:


//--------------------- .nv.callgraph             --------------------------
	.section	.nv.callgraph,"",@"SHT_CUDA_CALLGRAPH"
	.align	4
	.sectionentsize	8
	.align		4
        /*0000*/ 	.word	0x00000000
	.align		4
        /*0004*/ 	.word	0xffffffff
	.align		4
        /*0008*/ 	.word	index@(_ZN7cutlass13device_kernelINS_4gemm6kernel13GemmUniversalIN4cute5tupleIJiiiiEEENS1_10collective13CollectiveMmaINS1_34MainloopSm90TmaGmmaWarpSpecializedILi4ENS5_IJNS4_1CILi1EEESB_SB_EEENS1_35KernelTmaWarpSpecializedCooperativeEEENS5_IJNSA_ILi128EEENSA_ILi256EEENSA_ILi64EEEEEENS_6half_tENS5_IJSB_llEEESJ_NS5_IJlSB_lEEENS4_8TiledMMAINS4_8MMA_AtomIJNS4_4SM904GMMA26MMA_64x256x16_F32F16F16_SSILNSP_5MajorE1ELSR_0ELNSP_7ScaleInE1ELSS_1EEEEEENS4_6LayoutINS5_IJNSA_ILi2EEESB_SB_EEENS5_IJSB_NSA_ILi0EEESY_EEEEENS5_IJNS4_10UnderscoreES11_S11_EEEEENS4_13SM90_TMA_LOADENS4_14ComposedLayoutINS4_7SwizzleILi3ELi4ELi3EEENS4_18smem_ptr_flag_bitsILi16EEENSV_INS5_IJSH_NSA_ILi8EEEEEENS5_IJSB_SH_EEEEEEEvNS4_8identityES14_NS15_IS17_S19_NSV_INS5_IJS1A_SH_EEENS5_IJSH_SB_EEEEEEEvS1F_EENS_8epilogue10collective6detail29Sm90TmaWarpSpecializedAdapterINS1M_15DefaultEpilogueISJ_SL_SL_NS1L_6thread17LinearCombinationISJ_Li1EffLNS1Q_9ScaleType4KindE0ELNS_15FloatRoundStyleE2ESJ_EENS1_15EpilogueDefaultEEEEEvvEEEEvNT_6ParamsE)
	.align		4
        /*000c*/ 	.word	index@(__assertfail)
	.align		4
        /*0010*/ 	.word	0x00000000
	.align		4
        /*0014*/ 	.word	0xfffffffe
	.align		4
        /*0018*/ 	.word	0x00000000
	.align		4
        /*001c*/ 	.word	0xfffffffd
	.align		4
        /*0020*/ 	.word	0x00000000
	.align		4
        /*0024*/ 	.word	0xfffffffc


//--------------------- .nv.constant4             --------------------------
	.section	.nv.constant4,"a",@progbits
	.align	8
	.align		8
.nv.constant4:
        /*0000*/ 	.dword	__assertfail
	.align		8
        /*0008*/ 	.dword	__unnamed_1
	.align		8
        /*0010*/ 	.dword	_ZN39_INTERNAL_499175eb_4_k_cu_8bdb24c7_29394cuda3std3__45__cpo5beginE
	.align		8
        /*0018*/ 	.dword	_ZN39_INTERNAL_499175eb_4_k_cu_8bdb24c7_29394cuda3std3__45__cpo3endE
	.align		8
        /*0020*/ 	.dword	_ZN39_INTERNAL_499175eb_4_k_cu_8bdb24c7_29394cuda3std3__45__cpo6cbeginE
	.align		8
        /*0028*/ 	.dword	_ZN39_INTERNAL_499175eb_4_k_cu_8bdb24c7_29394cuda3std3__45__cpo4cendE
	.align		8
        /*0030*/ 	.dword	_ZN39_INTERNAL_499175eb_4_k_cu_8bdb24c7_29394cuda3std3__441_GLOBAL__N__499175eb_4_k_cu_8bdb24c7_29396ignoreE
	.align		8
        /*0038*/ 	.dword	_ZN39_INTERNAL_499175eb_4_k_cu_8bdb24c7_29394cuda3std3__419piecewise_constructE
	.align		8
        /*0040*/ 	.dword	_ZN39_INTERNAL_499175eb_4_k_cu_8bdb24c7_29394cuda3std3__48in_placeE
	.align		8
        /*0048*/ 	.dword	_ZN39_INTERNAL_499175eb_4_k_cu_8bdb24c7_29394cuda3std6ranges3__45__cpo4swapE
	.align		8
        /*0050*/ 	.dword	_ZN39_INTERNAL_499175eb_4_k_cu_8bdb24c7_29394cuda3std6ranges3__45__cpo9iter_moveE
	.align		8
        /*0058*/ 	.dword	_ZN39_INTERNAL_499175eb_4_k_cu_8bdb24c7_29394cute7productE
	.align		8
        /*0060*/ 	.dword	_ZN39_INTERNAL_499175eb_4_k_cu_8bdb24c7_29394cute1_E
	.align		8
        /*0068*/ 	.dword	$str$22
	.align		8
        /*0070*/ 	.dword	$str$23


//--------------------- .text._ZN7cutlass13device_kernelINS_4gemm6kernel13GemmUniversalIN4cute5tupleIJiiiiEEENS1_10collective13CollectiveMmaINS1_34MainloopSm90TmaGmmaWarpSpecializedILi4ENS5_IJNS4_1CILi1EEESB_SB_EEENS1_35KernelTmaWarpSpecializedCooperativeEEENS5_IJNSA_ILi128EEENSA_ILi256EEENSA_ILi64EEEEEENS_6half_tENS5_IJSB_llEEESJ_NS5_IJlSB_lEEENS4_8TiledMMAINS4_8MMA_AtomIJNS4_4SM904GMMA26MMA_64x256x16_F32F16F16_SSILNSP_5MajorE1ELSR_0ELNSP_7ScaleInE1ELSS_1EEEEEENS4_6LayoutINS5_IJNSA_ILi2EEESB_SB_EEENS5_IJSB_NSA_ILi0EEESY_EEEEENS5_IJNS4_10UnderscoreES11_S11_EEEEENS4_13SM90_TMA_LOADENS4_14ComposedLayoutINS4_7SwizzleILi3ELi4ELi3EEENS4_18smem_ptr_flag_bitsILi16EEENSV_INS5_IJSH_NSA_ILi8EEEEEENS5_IJSB_SH_EEEEEEEvNS4_8identityES14_NS15_IS17_S19_NSV_INS5_IJS1A_SH_EEENS5_IJSH_SB_EEEEEEEvS1F_EENS_8epilogue10collective6detail29Sm90TmaWarpSpecializedAdapterINS1M_15DefaultEpilogueISJ_SL_SL_NS1L_6thread17LinearCombinationISJ_Li1EffLNS1Q_9ScaleType4KindE0ELNS_15FloatRoundStyleE2ESJ_EENS1_15EpilogueDefaultEEEEEvvEEEEvNT_6ParamsE --------------------------
	.section	.text._ZN7cutlass13device_kernelINS_4gemm6kernel13GemmUniversalIN4cute5tupleIJiiiiEEENS1_10collective13CollectiveMmaINS1_34MainloopSm90TmaGmmaWarpSpecializedILi4ENS5_IJNS4_1CILi1EEESB_SB_EEENS1_35KernelTmaWarpSpecializedCooperativeEEENS5_IJNSA_ILi128EEENSA_ILi256EEENSA_ILi64EEEEEENS_6half_tENS5_IJSB_llEEESJ_NS5_IJlSB_lEEENS4_8TiledMMAINS4_8MMA_AtomIJNS4_4SM904GMMA26MMA_64x256x16_F32F16F16_SSILNSP_5MajorE1ELSR_0ELNSP_7ScaleInE1ELSS_1EEEEEENS4_6LayoutINS5_IJNSA_ILi2EEESB_SB_EEENS5_IJSB_NSA_ILi0EEESY_EEEEENS5_IJNS4_10UnderscoreES11_S11_EEEEENS4_13SM90_TMA_LOADENS4_14ComposedLayoutINS4_7SwizzleILi3ELi4ELi3EEENS4_18smem_ptr_flag_bitsILi16EEENSV_INS5_IJSH_NSA_ILi8EEEEEENS5_IJSB_SH_EEEEEEEvNS4_8identityES14_NS15_IS17_S19_NSV_INS5_IJS1A_SH_EEENS5_IJSH_SB_EEEEEEEvS1F_EENS_8epilogue10collective6detail29Sm90TmaWarpSpecializedAdapterINS1M_15DefaultEpilogueISJ_SL_SL_NS1L_6thread17LinearCombinationISJ_Li1EffLNS1Q_9ScaleType4KindE0ELNS_15FloatRoundStyleE2ESJ_EENS1_15EpilogueDefaultEEEEEvvEEEEvNT_6ParamsE,"ax",@progbits
	.align	128
.text._ZN7cutlass13device_kernelINS_4gemm6kernel13GemmUniversalIN4cute5tupleIJiiiiEEENS1_10collective13CollectiveMmaINS1_34MainloopSm90TmaGmmaWarpSpecializedILi4ENS5_IJNS4_1CILi1EEESB_SB_EEENS1_35KernelTmaWarpSpecializedCooperativeEEENS5_IJNSA_ILi128EEENSA_ILi256EEENSA_ILi64EEEEEENS_6half_tENS5_IJSB_llEEESJ_NS5_IJlSB_lEEENS4_8TiledMMAINS4_8MMA_AtomIJNS4_4SM904GMMA26MMA_64x256x16_F32F16F16_SSILNSP_5MajorE1ELSR_0ELNSP_7ScaleInE1ELSS_1EEEEEENS4_6LayoutINS5_IJNSA_ILi2EEESB_SB_EEENS5_IJSB_NSA_ILi0EEESY_EEEEENS5_IJNS4_10UnderscoreES11_S11_EEEEENS4_13SM90_TMA_LOADENS4_14ComposedLayoutINS4_7SwizzleILi3ELi4ELi3EEENS4_18smem_ptr_flag_bitsILi16EEENSV_INS5_IJSH_NSA_ILi8EEEEEENS5_IJSB_SH_EEEEEEEvNS4_8identityES14_NS15_IS17_S19_NSV_INS5_IJS1A_SH_EEENS5_IJSH_SB_EEEEEEEvS1F_EENS_8epilogue10collective6detail29Sm90TmaWarpSpecializedAdapterINS1M_15DefaultEpilogueISJ_SL_SL_NS1L_6thread17LinearCombinationISJ_Li1EffLNS1Q_9ScaleType4KindE0ELNS_15FloatRoundStyleE2ESJ_EENS1_15EpilogueDefaultEEEEEvvEEEEvNT_6ParamsE:
        .type           _ZN7cutlass13device_kernelINS_4gemm6kernel13GemmUniversalIN4cute5tupleIJiiiiEEENS1_10collective13CollectiveMmaINS1_34MainloopSm90TmaGmmaWarpSpecializedILi4ENS5_IJNS4_1CILi1EEESB_SB_EEENS1_35KernelTmaWarpSpecializedCooperativeEEENS5_IJNSA_ILi128EEENSA_ILi256EEENSA_ILi64EEEEEENS_6half_tENS5_IJSB_llEEESJ_NS5_IJlSB_lEEENS4_8TiledMMAINS4_8MMA_AtomIJNS4_4SM904GMMA26MMA_64x256x16_F32F16F16_SSILNSP_5MajorE1ELSR_0ELNSP_7ScaleInE1ELSS_1EEEEEENS4_6LayoutINS5_IJNSA_ILi2EEESB_SB_EEENS5_IJSB_NSA_ILi0EEESY_EEEEENS5_IJNS4_10UnderscoreES11_S11_EEEEENS4_13SM90_TMA_LOADENS4_14ComposedLayoutINS4_7SwizzleILi3ELi4ELi3EEENS4_18smem_ptr_flag_bitsILi16EEENSV_INS5_IJSH_NSA_ILi8EEEEEENS5_IJSB_SH_EEEEEEEvNS4_8identityES14_NS15_IS17_S19_NSV_INS5_IJS1A_SH_EEENS5_IJSH_SB_EEEEEEEvS1F_EENS_8epilogue10collective6detail29Sm90TmaWarpSpecializedAdapterINS1M_15DefaultEpilogueISJ_SL_SL_NS1L_6thread17LinearCombinationISJ_Li1EffLNS1Q_9ScaleType4KindE0ELNS_15FloatRoundStyleE2ESJ_EENS1_15EpilogueDefaultEEEEEvvEEEEvNT_6ParamsE,@function
        .size           _ZN7cutlass13device_kernelINS_4gemm6kernel13GemmUniversalIN4cute5tupleIJiiiiEEENS1_10collective13CollectiveMmaINS1_34MainloopSm90TmaGmmaWarpSpecializedILi4ENS5_IJNS4_1CILi1EEESB_SB_EEENS1_35KernelTmaWarpSpecializedCooperativeEEENS5_IJNSA_ILi128EEENSA_ILi256EEENSA_ILi64EEEEEENS_6half_tENS5_IJSB_llEEESJ_NS5_IJlSB_lEEENS4_8TiledMMAINS4_8MMA_AtomIJNS4_4SM904GMMA26MMA_64x256x16_F32F16F16_SSILNSP_5MajorE1ELSR_0ELNSP_7ScaleInE1ELSS_1EEEEEENS4_6LayoutINS5_IJNSA_ILi2EEESB_SB_EEENS5_IJSB_NSA_ILi0EEESY_EEEEENS5_IJNS4_10UnderscoreES11_S11_EEEEENS4_13SM90_TMA_LOADENS4_14ComposedLayoutINS4_7SwizzleILi3ELi4ELi3EEENS4_18smem_ptr_flag_bitsILi16EEENSV_INS5_IJSH_NSA_ILi8EEEEEENS5_IJSB_SH_EEEEEEEvNS4_8identityES14_NS15_IS17_S19_NSV_INS5_IJS1A_SH_EEENS5_IJSH_SB_EEEEEEEvS1F_EENS_8epilogue10collective6detail29Sm90TmaWarpSpecializedAdapterINS1M_15DefaultEpilogueISJ_SL_SL_NS1L_6thread17LinearCombinationISJ_Li1EffLNS1Q_9ScaleType4KindE0ELNS_15FloatRoundStyleE2ESJ_EENS1_15EpilogueDefaultEEEEEvvEEEEvNT_6ParamsE,(.L_x_322 - _ZN7cutlass13device_kernelINS_4gemm6kernel13GemmUniversalIN4cute5tupleIJiiiiEEENS1_10collective13CollectiveMmaINS1_34MainloopSm90TmaGmmaWarpSpecializedILi4ENS5_IJNS4_1CILi1EEESB_SB_EEENS1_35KernelTmaWarpSpecializedCooperativeEEENS5_IJNSA_ILi128EEENSA_ILi256EEENSA_ILi64EEEEEENS_6half_tENS5_IJSB_llEEESJ_NS5_IJlSB_lEEENS4_8TiledMMAINS4_8MMA_AtomIJNS4_4SM904GMMA26MMA_64x256x16_F32F16F16_SSILNSP_5MajorE1ELSR_0ELNSP_7ScaleInE1ELSS_1EEEEEENS4_6LayoutINS5_IJNSA_ILi2EEESB_SB_EEENS5_IJSB_NSA_ILi0EEESY_EEEEENS5_IJNS4_10UnderscoreES11_S11_EEEEENS4_13SM90_TMA_LOADENS4_14ComposedLayoutINS4_7SwizzleILi3ELi4ELi3EEENS4_18smem_ptr_flag_bitsILi16EEENSV_INS5_IJSH_NSA_ILi8EEEEEENS5_IJSB_SH_EEEEEEEvNS4_8identityES14_NS15_IS17_S19_NSV_INS5_IJS1A_SH_EEENS5_IJSH_SB_EEEEEEEvS1F_EENS_8epilogue10collective6detail29Sm90TmaWarpSpecializedAdapterINS1M_15DefaultEpilogueISJ_SL_SL_NS1L_6thread17LinearCombinationISJ_Li1EffLNS1Q_9ScaleType4KindE0ELNS_15FloatRoundStyleE2ESJ_EENS1_15EpilogueDefaultEEEEEvvEEEEvNT_6ParamsE)
        .other          _ZN7cutlass13device_kernelINS_4gemm6kernel13GemmUniversalIN4cute5tupleIJiiiiEEENS1_10collective13CollectiveMmaINS1_34MainloopSm90TmaGmmaWarpSpecializedILi4ENS5_IJNS4_1CILi1EEESB_SB_EEENS1_35KernelTmaWarpSpecializedCooperativeEEENS5_IJNSA_ILi128EEENSA_ILi256EEENSA_ILi64EEEEEENS_6half_tENS5_IJSB_llEEESJ_NS5_IJlSB_lEEENS4_8TiledMMAINS4_8MMA_AtomIJNS4_4SM904GMMA26MMA_64x256x16_F32F16F16_SSILNSP_5MajorE1ELSR_0ELNSP_7ScaleInE1ELSS_1EEEEEENS4_6LayoutINS5_IJNSA_ILi2EEESB_SB_EEENS5_IJSB_NSA_ILi0EEESY_EEEEENS5_IJNS4_10UnderscoreES11_S11_EEEEENS4_13SM90_TMA_LOADENS4_14ComposedLayoutINS4_7SwizzleILi3ELi4ELi3EEENS4_18smem_ptr_flag_bitsILi16EEENSV_INS5_IJSH_NSA_ILi8EEEEEENS5_IJSB_SH_EEEEEEEvNS4_8identityES14_NS15_IS17_S19_NSV_INS5_IJS1A_SH_EEENS5_IJSH_SB_EEEEEEEvS1F_EENS_8epilogue10collective6detail29Sm90TmaWarpSpecializedAdapterINS1M_15DefaultEpilogueISJ_SL_SL_NS1L_6thread17LinearCombinationISJ_Li1EffLNS1Q_9ScaleType4KindE0ELNS_15FloatRoundStyleE2ESJ_EENS1_15EpilogueDefaultEEEEEvvEEEEvNT_6ParamsE,@"STO_CUDA_ENTRY STV_DEFAULT"
_ZN7cutlass13device_kernelINS_4gemm6kernel13GemmUniversalIN4cute5tupleIJiiiiEEENS1_10collective13CollectiveMmaINS1_34MainloopSm90TmaGmmaWarpSpecializedILi4ENS5_IJNS4_1CILi1EEESB_SB_EEENS1_35KernelTmaWarpSpecializedCooperativeEEENS5_IJNSA_ILi128EEENSA_ILi256EEENSA_ILi64EEEEEENS_6half_tENS5_IJSB_llEEESJ_NS5_IJlSB_lEEENS4_8TiledMMAINS4_8MMA_AtomIJNS4_4SM904GMMA26MMA_64x256x16_F32F16F16_SSILNSP_5MajorE1ELSR_0ELNSP_7ScaleInE1ELSS_1EEEEEENS4_6LayoutINS5_IJNSA_ILi2EEESB_SB_EEENS5_IJSB_NSA_ILi0EEESY_EEEEENS5_IJNS4_10UnderscoreES11_S11_EEEEENS4_13SM90_TMA_LOADENS4_14ComposedLayoutINS4_7SwizzleILi3ELi4ELi3EEENS4_18smem_ptr_flag_bitsILi16EEENSV_INS5_IJSH_NSA_ILi8EEEEEENS5_IJSB_SH_EEEEEEEvNS4_8identityES14_NS15_IS17_S19_NSV_INS5_IJS1A_SH_EEENS5_IJSH_SB_EEEEEEEvS1F_EENS_8epilogue10collective6detail29Sm90TmaWarpSpecializedAdapterINS1M_15DefaultEpilogueISJ_SL_SL_NS1L_6thread17LinearCombinationISJ_Li1EffLNS1Q_9ScaleType4KindE0ELNS_15FloatRoundStyleE2ESJ_EENS1_15EpilogueDefaultEEEEEvvEEEEvNT_6ParamsE:
[----:B------:R-:W0:Y:S01]  /*0000*/  LDC R1, c[0x0][0x28] ;  /* 0x00000a00ff017b82 */ /* 0x000e220000000800 */
[----:B------:R-:W1:Y:S01]  /*0010*/  S2R R18, SR_TID.X ;  /* 0x0000000000127919 */ /* 0x000e620000002100 */
[----:B------:R-:W-:Y:S01]  /*0020*/  ELECT P0, URZ, PT ;  /* 0x00000000003f782f */ /* 0x000fe20003800000 */
[----:B------:R-:W-:Y:S01]  /*0030*/  BSSY B0, `(.L_x_0) ;  /* 0x000000f000007945 */ /* 0x000fe20003800000 */
[--C-:B-1----:R-:W-:Y:S02]  /*0040*/  SHF.R.U32.HI R0, RZ, 0x5, R18.reuse ;  /* 0x00000005ff007819 */ /* 0x102fe40000011612 */
[----:B------:R-:W-:-:S03]  /*0050*/  SHF.R.U32.HI R22, RZ, 0x7, R18 ;  /* 0x00000007ff167819 */ /* 0x000fc60000011612 */
[----:B------:R-:W1:Y:S04]  /*0060*/  SHFL.IDX PT, R5, R0, RZ, 0x1f ;  /* 0x00001fff00057589 */ /* 0x000e6800000e0000 */
[----:B------:R2:W3:Y:S01]  /*0070*/  SHFL.IDX PT, R8, R22, RZ, 0x1f ;  /* 0x00001fff16087589 */ /* 0x0004e200000e0000 */
[----:B-1----:R-:W-:-:S13]  /*0080*/  ISETP.NE.OR P0, PT, R5, RZ, !P0 ;  /* 0x000000ff0500720c */ /* 0x002fda0004705670 */
[----:B0-23--:R-:W-:Y:S05]  /*0090*/  @P0 BRA `(.L_x_1) ;  /* 0x0000000000200947 */ /* 0x00dfea0003800000 */
[----:B------:R-:W-:Y:S02]  /*00a0*/  ULDC.64 UR4, c[0x0][0x198] ;  /* 0x0000660000047ab9 */ /* 0x000fe40000000a00 */
[----:B------:R-:W-:Y:S02]  /*00b0*/  UIADD3 UR6, UP0, UR4, 0xf0, URZ ;  /* 0x000000f004067890 */ /* 0x000fe4000ff1e03f */
[----:B------:R-:W-:Y:S02]  /*00c0*/  UIADD3 UR4, UP1, UR4, 0x1f0, URZ ;  /* 0x000001f004047890 */ /* 0x000fe4000ff3e03f */
[----:B------:R-:W-:Y:S02]  /*00d0*/  UIADD3.X UR7, URZ, UR5, URZ, UP0, !UPT ;  /* 0x000000053f077290 */ /* 0x000fe400087fe43f */
[----:B------:R-:W-:-:S07]  /*00e0*/  UIADD3.X UR5, URZ, UR5, URZ, UP1, !UPT ;  /* 0x000000053f057290 */ /* 0x000fce0008ffe43f */
[----:B------:R0:W-:Y:S02]  /*00f0*/  UTMACCTL.PF [UR6] ;  /* 0x00000000060079b9 */ /* 0x0001e40008040000 */
[----:B------:R0:W-:Y:S02]  /*0100*/  UTMACCTL.PF [UR4] ;  /* 0x00000000040079b9 */ /* 0x0001e40008040000 */
[----:B0-----:R-:W-:Y:S01]  /*0110*/  NOP ;  /* 0x0000000000007918 */ /* 0x001fe20000000000 */
.L_x_1:
[----:B------:R-:W-:Y:S05]  /*0120*/  BSYNC B0 ;  /* 0x0000000000007941 */ /* 0x000fea0003800000 */
.L_x_0:
[----:B------:R-:W0:Y:S02]  /*0130*/  SHFL.IDX PT, R2, R0, RZ, 0x1f ;  /* 0x00001fff00027589 */ /* 0x000e2400000e0000 */
[----:B0-----:R-:W-:-:S13]  /*0140*/  ISETP.NE.AND P0, PT, R2, RZ, PT ;  /* 0x000000ff0200720c */ /* 0x001fda0003f05270 */
[----:B------:R-:W-:Y:S05]  /*0150*/  @P0 BRA `(.L_x_2) ;  /* 0x0000000000580947 */ /* 0x000fea0003800000 */
[----:B------:R-:W0:Y:S01]  /*0160*/  S2UR UR8, SR_CgaCtaId ;  /* 0x00000000000879c3 */ /* 0x000e220000008800 */
[----:B------:R-:W-:Y:S01]  /*0170*/  UMOV UR4, 0x400 ;  /* 0x0000040000047882 */ /* 0x000fe20000000000 */
[----:B------:R-:W-:Y:S01]  /*0180*/  UMOV UR5, 0x1 ;  /* 0x0000000100057882 */ /* 0x000fe20000000000 */
[----:B------:R-:W-:Y:S01]  /*0190*/  UMOV UR6, 0x100 ;  /* 0x0000010000067882 */ /* 0x000fe20000000000 */
[----:B------:R-:W-:Y:S01]  /*01a0*/  ELECT P0, URZ, PT ;  /* 0x00000000003f782f */ /* 0x000fe20003800000 */
[----:B------:R-:W-:-:S04]  /*01b0*/  UIADD3 UR6, -UR6, 0x100000, URZ ;  /* 0x0010000006067890 */ /* 0x000fc8000fffe13f */
[----:B------:R-:W-:Y:S02]  /*01c0*/  USHF.L.U32 UR7, UR6, 0xb, URZ ;  /* 0x0000000b06077899 */ /* 0x000fe4000800063f */
[----:B------:R-:W-:Y:S02]  /*01d0*/  USHF.L.U32 UR6, UR6, 0x1, URZ ;  /* 0x0000000106067899 */ /* 0x000fe4000800063f */
[----:B0-----:R-:W-:Y:S02]  /*01e0*/  ULEA UR8, UR8, UR4, 0x18 ;  /* 0x0000000408087291 */ /* 0x001fe4000f8ec03f */
[----:B------:R-:W-:-:S04]  /*01f0*/  UIADD3 UR4, -UR5, 0x100000, URZ ;  /* 0x0010000005047890 */ /* 0x000fc8000fffe13f */
[----:B------:R-:W-:Y:S02]  /*0200*/  USHF.L.U32 UR5, UR4, 0xb, URZ ;  /* 0x0000000b04057899 */ /* 0x000fe4000800063f */
[----:B------:R-:W-:Y:S01]  /*0210*/  USHF.L.U32 UR4, UR4, 0x1, URZ ;  /* 0x0000000104047899 */ /* 0x000fe2000800063f */
[----:B------:R-:W0:Y:S11]  /*0220*/  FENCE.VIEW.ASYNC.S ;  /* 0x00000000000073c6 */ /* 0x000e360000000000 */
[----:B0-----:R0:W1:Y:S01]  /*0230*/  SYNCS.EXCH.64 URZ, [UR8], UR4 ;  /* 0x00000004083f75b2 */ /* 0x0010620008000100 */
[----:B------:R0:W2:Y:S01]  /*0240*/  SYNCS.EXCH.64 URZ, [UR8+0x20], UR6 ;  /* 0x00002006083f75b2 */ /* 0x0000a20008000100 */
[----:B------:R0:W3:Y:S01]  /*0250*/  SYNCS.EXCH.64 URZ, [UR8+0x8], UR4 ;  /* 0x00000804083f75b2 */ /* 0x0000e20008000100 */
[----:B------:R0:W4:Y:S01]  /*0260*/  SYNCS.EXCH.64 URZ, [UR8+0x28], UR6 ;  /* 0x00002806083f75b2 */ /* 0x0001220008000100 */
[----:B------:R0:W0:Y:S01]  /*0270*/  SYNCS.EXCH.64 URZ, [UR8+0x10], UR4 ;  /* 0x00001004083f75b2 */ /* 0x0000220008000100 */
[----:B------:R0:W0:Y:S01]  /*0280*/  SYNCS.EXCH.64 URZ, [UR8+0x30], UR6 ;  /* 0x00003006083f75b2 */ /* 0x0000220008000100 */
[----:B------:R0:W0:Y:S01]  /*0290*/  SYNCS.EXCH.64 URZ, [UR8+0x18], UR4 ;  /* 0x00001804083f75b2 */ /* 0x0000220008000100 */
[----:B------:R0:W0:Y:S01]  /*02a0*/  SYNCS.EXCH.64 URZ, [UR8+0x38], UR6 ;  /* 0x00003806083f75b2 */ /* 0x0000220008000100 */
[----:B------:R-:W-:Y:S01]  /*02b0*/  NOP ;  /* 0x0000000000007918 */ /* 0x000fe20000000000 */
.L_x_2:
[----:B------:R-:W5:Y:S01]  /*02c0*/  SHFL.IDX PT, R0, R0, RZ, 0x1f ;  /* 0x00001fff00007589 */ /* 0x000f6200000e0000 */
[----:B------:R-:W-:Y:S01]  /*02d0*/  ELECT P0, URZ, PT ;  /* 0x00000000003f782f */ /* 0x000fe20003800000 */
[----:B------:R-:W1:Y:S01]  /*02e0*/  LDC R2, c[0x0][0x65c] ;  /* 0x00019700ff027b82 */ /* 0x000e620000000800 */
[----:B------:R-:W-:Y:S01]  /*02f0*/  SHF.R.S32.HI R6, RZ, 0x1f, R5 ;  /* 0x0000001fff067819 */ /* 0x000fe20000011405 */
[----:B------:R-:W2:Y:S01]  /*0300*/  S2R R3, SR_CTAID.Y ;  /* 0x0000000000037919 */ /* 0x000ea20000002600 */
[----:B0-----:R-:W-:Y:S01]  /*0310*/  UMOV UR4, 0x20 ;  /* 0x0000002000047882 */ /* 0x001fe20000000000 */
[----:B------:R-:W-:Y:S01]  /*0320*/  ISETP.NE.AND P2, PT, R8, RZ, PT ;  /* 0x000000ff0800720c */ /* 0x000fe20003f45270 */
[----:B------:R-:W-:Y:S01]  /*0330*/  NOP ;  /* 0x0000000000007918 */ /* 0x000fe20000000000 */
[----:B------:R-:W0:Y:S01]  /*0340*/  S2R R4, SR_CTAID.X ;  /* 0x0000000000047919 */ /* 0x000e220000002500 */
[----:B------:R-:W-:Y:S01]  /*0350*/  LEA.HI R6, R6, R5, RZ, 0x2 ;  /* 0x0000000506067211 */ /* 0x000fe200078f10ff */
[----:B------:R-:W-:Y:S01]  /*0360*/  NOP ;  /* 0x0000000000007918 */ /* 0x000fe20000000000 */
[----:B-----5:R-:W-:-:S02]  /*0370*/  ISETP.NE.OR P0, PT, R0, RZ, !P0 ;  /* 0x000000ff0000720c */ /* 0x020fc40004705670 */
[----:B-1----:R-:W-:-:S04]  /*0380*/  ISETP.NE.AND P3, PT, R2, 0x1, PT ;  /* 0x000000010200780c */ /* 0x002fc80003f65270 */
[----:B------:R-:W-:Y:S02]  /*0390*/  P2R R0, PR, RZ, 0x8 ;  /* 0x00000008ff007803 */ /* 0x000fe40000000000 */
[----:B------:R-:W-:-:S05]  /*03a0*/  LOP3.LUT R0, R6, 0xfffffffc, RZ, 0xc0, !PT ;  /* 0xfffffffc06007812 */ /* 0x000fca00078ec0ff */
[----:B------:R-:W-:Y:S01]  /*03b0*/  VOTEU.ALL UP0, P0 ;  /* 0x00000000003f7886 */ /* 0x000fe20000000000 */
[----:B------:R-:W-:Y:S01]  /*03c0*/  IMAD.IADD R0, R5, 0x1, -R0 ;  /* 0x0000000105007824 */ /* 0x000fe200078e0a00 */
[----:B------:R-:W0:Y:S01]  /*03d0*/  @P3 LDC R17, c[0x0][0x10] ;  /* 0x00000400ff113b82 */ /* 0x000e220000000800 */
[----:B------:R-:W-:Y:S01]  /*03e0*/  VOTEU.ALL UP1, P0 ;  /* 0x00000000003f7886 */ /* 0x000fe20000020000 */
[----:B--2---:R-:W-:Y:S01]  /*03f0*/  @P3 IMAD.MOV.U32 R6, RZ, RZ, R3 ;  /* 0x000000ffff063224 */ /* 0x004fe200078e0003 */
[----:B------:R-:W-:Y:S01]  /*0400*/  @!UP0 UMOV UR6, 0x400 ;  /* 0x0000040000068882 */ /* 0x000fe20000000000 */
[----:B------:R-:W-:-:S04]  /*0410*/  @!UP0 UIADD3 UR4, -UR4, 0x100000, URZ ;  /* 0x0010000004048890 */ /* 0x000fc8000fffe13f */
[----:B------:R-:W-:Y:S02]  /*0420*/  @!UP0 USHF.L.U32 UR5, UR4, 0xb, URZ ;  /* 0x0000000b04058899 */ /* 0x000fe4000800063f */
[----:B------:R-:W-:Y:S01]  /*0430*/  @!UP0 USHF.L.U32 UR4, UR4, 0x1, URZ ;  /* 0x0000000104048899 */ /* 0x000fe2000800063f */
[----:B------:R-:W-:Y:S02]  /*0440*/  @P3 IMAD.MOV.U32 R7, RZ, RZ, RZ ;  /* 0x000000ffff073224 */ /* 0x000fe400078e00ff */
[----:B------:R-:W-:Y:S01]  /*0450*/  IMAD.MOV.U32 R5, RZ, RZ, RZ ;  /* 0x000000ffff057224 */ /* 0x000fe200078e00ff */
[----:B------:R-:W1:Y:S01]  /*0460*/  @!UP0 S2UR UR7, SR_CgaCtaId ;  /* 0x00000000000789c3 */ /* 0x000e620000008800 */
[----:B------:R-:W-:-:S07]  /*0470*/  @P3 IMAD.MOV.U32 R11, RZ, RZ, RZ ;  /* 0x000000ffff0b3224 */ /* 0x000fce00078e00ff */
[----:B------:R-:W2:Y:S01]  /*0480*/  @!P3 LDC R9, c[0x0][0xc] ;  /* 0x00000300ff09bb82 */ /* 0x000ea20000000800 */
[----:B0-----:R-:W-:-:S04]  /*0490*/  @P3 IMAD.WIDE.U32 R16, R4, R17, R6 ;  /* 0x0000001104103225 */ /* 0x001fc800078e0006 */
[----:B------:R-:W-:Y:S01]  /*04a0*/  @P3 IMAD.IADD R17, R17, 0x1, R11 ;  /* 0x0000000111113824 */ /* 0x000fe200078e020b */
[----:B-1----:R-:W-:Y:S01]  /*04b0*/  @!UP0 ULEA UR6, UR7, UR6, 0x18 ;  /* 0x0000000607068291 */ /* 0x002fe2000f8ec03f */
[----:B------:R-:W-:Y:S01]  /*04c0*/  VOTEU.ALL UP0, P0 ;  /* 0x00000000003f7886 */ /* 0x000fe20000000000 */
[----:B------:R-:W-:-:S04]  /*04d0*/  ISETP.NE.AND P0, PT, R0, 0x3, PT ;  /* 0x000000030000780c */ /* 0x000fc80003f05270 */
[----:B------:R-:W-:Y:S01]  /*04e0*/  ISETP.EQ.OR P0, PT, R0, RZ, !P0 ;  /* 0x000000ff0000720c */ /* 0x000fe20004702670 */
[----:B--2---:R-:W-:-:S03]  /*04f0*/  @!P3 IMAD.WIDE.U32 R6, R9, R3, R4 ;  /* 0x000000030906b225 */ /* 0x004fc600078e0004 */
[C---:B------:R-:W-:Y:S01]  /*0500*/  ISETP.EQ.AND P0, PT, R8.reuse, RZ, P0 ;  /* 0x000000ff0800720c */ /* 0x040fe20000702270 */
[----:B------:R-:W-:Y:S01]  /*0510*/  VIADD R8, R8, 0xffffffff ;  /* 0xffffffff08087836 */ /* 0x000fe20000000000 */
[----:B------:R-:W0:Y:S02]  /*0520*/  FENCE.VIEW.ASYNC.S ;  /* 0x00000000000073c6 */ /* 0x000e240000000000 */
[----:B0-----:R0:W3:Y:S01]  /*0530*/  @!UP0 SYNCS.EXCH.64 URZ, [UR6+0x50], UR4 ;  /* 0x00005004063f85b2 */ /* 0x0010e20008000100 */
[----:B------:R-:W-:Y:S01]  /*0540*/  @!P3 IMAD.MOV.U32 R16, RZ, RZ, R6 ;  /* 0x000000ffff10b224 */ /* 0x000fe200078e0006 */
[----:B------:R-:W-:Y:S01]  /*0550*/  SEL R19, RZ, 0x1, !P0 ;  /* 0x00000001ff137807 */ /* 0x000fe20004000000 */
[----:B------:R-:W-:Y:S01]  /*0560*/  @!P3 IMAD.MOV.U32 R17, RZ, RZ, R7 ;  /* 0x000000ffff11b224 */ /* 0x000fe200078e0007 */
[----:B------:R-:W-:-:S04]  /*0570*/  ISETP.GE.U32.AND P1, PT, R8, 0x2, PT ;  /* 0x000000020800780c */ /* 0x000fc80003f26070 */
[----:B------:R-:W-:Y:S01]  /*0580*/  SEL R19, R19, 0x2, P1 ;  /* 0x0000000213137807 */ /* 0x000fe20000800000 */
[----:B------:R0:W3:Y:S01]  /*0590*/  @!UP1 SYNCS.EXCH.64 URZ, [UR6+0x58], UR4 ;  /* 0x00005804063f95b2 */ /* 0x0000e20008000100 */
[----:B------:R-:W-:Y:S01]  /*05a0*/  NOP ;  /* 0x0000000000007918 */ /* 0x000fe20000000000 */
[----:B---34-:R-:W-:Y:S06]  /*05b0*/  BAR.SYNC.DEFER_BLOCKING 0x0 ;  /* 0x0000000000007b1d */ /* 0x018fec0000010000 */
[----:B------:R-:W-:Y:S05]  /*05c0*/  @!P2 BRA `(.L_x_3) ;  /* 0x000000980064a947 */ /* 0x000fea0003800000 */
[----:B------:R-:W-:-:S13]  /*05d0*/  ISETP.GT.U32.AND P0, PT, R8, 0x1, PT ;  /* 0x000000010800780c */ /* 0x000fda0003f04070 */
[----:B0-----:R-:W-:Y:S05]  /*05e0*/  @P0 EXIT ;  /* 0x000000000000094d */ /* 0x001fea0003800000 */
[----:B------:R-:W-:Y:S01]  /*05f0*/  ULDC.64 UR4, c[0x0][0x650] ;  /* 0x0001940000047ab9 */ /* 0x000fe20000000a00 */
[----:B------:R-:W-:Y:S01]  /*0600*/  PRMT R0, RZ, 0x7610, R0 ;  /* 0x00007610ff007816 */ /* 0x000fe20000000000 */
[----:B------:R-:W-:Y:S01]  /*0610*/  IMAD.MOV.U32 R153, RZ, RZ, -0x1 ;  /* 0xffffffffff997424 */ /* 0x000fe200078e00ff */
[----:B------:R-:W-:Y:S01]  /*0620*/  ISETP.GE.U32.AND P0, PT, R16, UR4, PT ;  /* 0x0000000410007c0c */ /* 0x000fe2000bf06070 */
[----:B------:R-:W-:Y:S02]  /*0630*/  IMAD.MOV.U32 R152, RZ, RZ, -0x1 ;  /* 0xffffffffff987424 */ /* 0x000fe400078e00ff */
[----:B------:R-:W-:Y:S01]  /*0640*/  IMAD.MOV.U32 R23, RZ, RZ, -0x1 ;  /* 0xffffffffff177424 */ /* 0x000fe200078e00ff */
[----:B------:R-:W-:-:S13]  /*0650*/  ISETP.GE.U32.AND.EX P0, PT, R17, UR5, PT, P0 ;  /* 0x0000000511007c0c */ /* 0x000fda000bf06100 */
[----:B------:R-:W-:Y:S05]  /*0660*/  @P0 BRA `(.L_x_4) ;  /* 0x0000000400540947 */ /* 0x000fea0003800000 */
[----:B------:R-:W0:Y:S01]  /*0670*/  LDC.64 R14, c[0x0][0x628] ;  /* 0x00018a00ff0e7b82 */ /* 0x000e220000000a00 */
[----:B------:R-:W-:Y:S02]  /*0680*/  IMAD.MOV.U32 R6, RZ, RZ, R16 ;  /* 0x000000ffff067224 */ /* 0x000fe400078e0010 */
[----:B------:R-:W-:-:S05]  /*0690*/  IMAD.MOV.U32 R7, RZ, RZ, R17 ;  /* 0x000000ffff077224 */ /* 0x000fca00078e0011 */
[----:B------:R-:W1:Y:S08]  /*06a0*/  LDC R0, c[0x0][0x630] ;  /* 0x00018c00ff007b82 */ /* 0x000e700000000800 */
[----:B------:R-:W2:Y:S01]  /*06b0*/  LDC.64 R20, c[0x0][0x620] ;  /* 0x00018800ff147b82 */ /* 0x000ea20000000a00 */
[----:B0-----:R-:W-:-:S04]  /*06c0*/  ISETP.NE.U32.AND P0, PT, R14, RZ, PT ;  /* 0x000000ff0e00720c */ /* 0x001fc80003f05070 */
[----:B------:R-:W-:-:S13]  /*06d0*/  ISETP.NE.AND.EX P0, PT, R15, RZ, PT, P0 ;  /* 0x000000ff0f00720c */ /* 0x000fda0003f05300 */
[----:B-12---:R-:W-:Y:S05]  /*06e0*/  @!P0 BRA `(.L_x_5) ;  /* 0x0000000000288947 */ /* 0x006fea0003800000 */
[----:B------:R-:W0:Y:S02]  /*06f0*/  LDC R11, c[0x0][0x634] ;  /* 0x00018d00ff0b7b82 */ /* 0x000e240000000800 */
[----:B0-----:R-:W-:-:S05]  /*0700*/  IADD3 R11, P0, R16, R11, RZ ;  /* 0x0000000b100b7210 */ /* 0x001fca0007f1e0ff */
[----:B------:R-:W-:-:S04]  /*0710*/  IMAD.X R13, RZ, RZ, R17, P0 ;  /* 0x000000ffff0d7224 */ /* 0x000fc800000e0611 */
[----:B------:R-:W-:-:S04]  /*0720*/  IMAD.WIDE.U32 R6, R13, R14, RZ ;  /* 0x0000000e0d067225 */ /* 0x000fc800078e00ff */
[----:B------:R-:W-:-:S04]  /*0730*/  IMAD.WIDE.U32 R8, P0, R11, R15, R6 ;  /* 0x0000000f0b087225 */ /* 0x000fc80007800006 */
[----:B------:R-:W-:-:S04]  /*0740*/  IMAD.WIDE.U32 R6, R11, R14, RZ ;  /* 0x0000000e0b067225 */ /* 0x000fc800078e00ff */
[----:B------:R-:W-:Y:S01]  /*0750*/  IMAD.X R11, RZ, RZ, RZ, P0 ;  /* 0x000000ffff0b7224 */ /* 0x000fe200000e06ff */
[----:B------:R-:W-:Y:S01]  /*0760*/  IADD3 RZ, P0, R7, R8, RZ ;  /* 0x0000000807ff7210 */ /* 0x000fe20007f1e0ff */
[----:B------:R-:W-:-:S04]  /*0770*/  IMAD.MOV.U32 R10, RZ, RZ, R9 ;  /* 0x000000ffff0a7224 */ /* 0x000fc800078e0009 */
[----:B------:R-:W-:-:S08]  /*0780*/  IMAD.WIDE.U32.X R6, R13, R15, R10, P0 ;  /* 0x0000000f0d067225 */ /* 0x000fd000000e040a */
.L_x_5:
[-CC-:B------:R-:W-:Y:S01]  /*0790*/  SHF.R.U64 R23, R6, R0.reuse, R7.reuse ;  /* 0x0000000006177219 */ /* 0x180fe20000001207 */
[----:B------:R-:W0:Y:S01]  /*07a0*/  LDC R10, c[0x0][0x618] ;  /* 0x00018600ff0a7b82 */ /* 0x000e220000000800 */
[----:B------:R-:W-:Y:S01]  /*07b0*/  SHF.R.U32.HI R5, RZ, R0, R7 ;  /* 0x00000000ff057219 */ /* 0x000fe20000011607 */
[----:B------:R-:W-:Y:S01]  /*07c0*/  ULDC UR4, c[0x0][0x150] ;  /* 0x0000540000047ab9 */ /* 0x000fe20000000800 */
[----:B------:R-:W-:Y:S02]  /*07d0*/  IADD3 R9, P0, RZ, -R23, RZ ;  /* 0x80000017ff097210 */ /* 0x000fe40007f1e0ff */
[----:B------:R-:W-:-:S03]  /*07e0*/  I2FP.F32.U32 R0, R4 ;  /* 0x0000000400007245 */ /* 0x000fc60000201000 */
[----:B------:R-:W1:Y:S01]  /*07f0*/  LDC.64 R28, c[0x0][0x640] ;  /* 0x00019000ff1c7b82 */ /* 0x000e620000000a00 */
[----:B------:R-:W-:Y:S02]  /*0800*/  IMAD.X R11, RZ, RZ, ~R5, P0 ;  /* 0x000000ffff0b7224 */ /* 0x000fe400000e0e05 */
[----:B------:R-:W-:Y:S01]  /*0810*/  FMUL R0, R0, UR4 ;  /* 0x0000000400007c20 */ /* 0x000fe20008400000 */
[----:B------:R-:W-:Y:S01]  /*0820*/  IMAD.WIDE.U32 R6, R9, R20, R16 ;  /* 0x0000001409067225 */ /* 0x000fe200078e0010 */
[----:B------:R-:W-:-:S03]  /*0830*/  ULDC UR4, c[0x0][0x154] ;  /* 0x0000550000047ab9 */ /* 0x000fc60000000800 */
[----:B------:R-:W-:Y:S01]  /*0840*/  IMAD R8, R11, R20, RZ ;  /* 0x000000140b087224 */ /* 0x000fe200078e02ff */
[----:B------:R-:W2:Y:S01]  /*0850*/  LDC R5, c[0x0][0x144] ;  /* 0x00005100ff057b82 */ /* 0x000ea20000000800 */
[----:B------:R-:W3:Y:S02]  /*0860*/  F2I.U32.TRUNC.NTZ R0, R0 ;  /* 0x0000000000007305 */ /* 0x000ee4000020f000 */
[----:B------:R-:W-:-:S04]  /*0870*/  IMAD R9, R9, R21, R8 ;  /* 0x0000001509097224 */ /* 0x000fc800078e0208 */
[----:B------:R-:W-:Y:S01]  /*0880*/  IMAD.IADD R7, R7, 0x1, R9 ;  /* 0x0000000107077824 */ /* 0x000fe200078e0209 */
[----:B------:R-:W4:Y:S01]  /*0890*/  LDC R12, c[0x0][0x608] ;  /* 0x00018200ff0c7b82 */ /* 0x000f220000000800 */
[----:B------:R-:W-:-:S03]  /*08a0*/  IMAD.MOV.U32 R9, RZ, RZ, -0x1 ;  /* 0xffffffffff097424 */ /* 0x000fc600078e00ff */
[-CC-:B0-----:R-:W-:Y:S02]  /*08b0*/  SHF.R.U64 R20, R6, R10.reuse, R7.reuse ;  /* 0x0000000a06147219 */ /* 0x181fe40000001207 */
[----:B------:R-:W-:Y:S02]  /*08c0*/  I2FP.F32.U32 R6, R3 ;  /* 0x0000000300067245 */ /* 0x000fe40000201000 */
[----:B------:R-:W0:Y:S01]  /*08d0*/  LDC R26, c[0x0][0x658] ;  /* 0x00019600ff1a7b82 */ /* 0x000e220000000800 */
[----:B-1----:R-:W-:Y:S01]  /*08e0*/  ISETP.NE.U32.AND P0, PT, R28, RZ, PT ;  /* 0x000000ff1c00720c */ /* 0x002fe20003f05070 */
[----:B---3--:R-:W-:Y:S01]  /*08f0*/  IMAD.MOV R8, RZ, RZ, -R0 ;  /* 0x000000ffff087224 */ /* 0x008fe200078e0a00 */
[----:B------:R-:W-:Y:S01]  /*0900*/  SHF.R.U32.HI R7, RZ, R10, R7 ;  /* 0x0000000aff077219 */ /* 0x000fe20000011607 */
[----:B------:R-:W-:Y:S01]  /*0910*/  FMUL R6, R6, UR4 ;  /* 0x0000000406067c20 */ /* 0x000fe20008400000 */
[----:B------:R-:W-:-:S03]  /*0920*/  ISETP.NE.AND.EX P0, PT, R29, RZ, PT, P0 ;  /* 0x000000ff1d00720c */ /* 0x000fc60003f05300 */
[----:B------:R-:W1:Y:S01]  /*0930*/  LDC R14, c[0x0][0x148] ;  /* 0x00005200ff0e7b82 */ /* 0x000e620000000800 */
[----:B--2---:R-:W-:-:S07]  /*0940*/  IMAD R0, R5, R8, R4 ;  /* 0x0000000805007224 */ /* 0x004fce00078e0204 */
[----:B------:R-:W2:Y:S01]  /*0950*/  LDC R24, c[0x0][0x600] ;  /* 0x00018000ff187b82 */ /* 0x000ea20000000800 */
[-CC-:B----4-:R-:W-:Y:S02]  /*0960*/  SHF.R.U64 R30, R20, R12.reuse, R7.reuse ;  /* 0x0000000c141e7219 */ /* 0x190fe40000001207 */
[----:B------:R-:W-:Y:S01]  /*0970*/  SHF.R.U32.HI R5, RZ, R12, R7 ;  /* 0x0000000cff057219 */ /* 0x000fe20000011607 */
[----:B------:R-:W-:Y:S01]  /*0980*/  IMAD.MOV.U32 R7, RZ, RZ, 0x1 ;  /* 0x00000001ff077424 */ /* 0x000fe200078e00ff */
[----:B------:R3:W4:Y:S03]  /*0990*/  F2I.U32.TRUNC.NTZ R12, R6 ;  /* 0x00000006000c7305 */ /* 0x000726000020f000 */
[----:B------:R-:W1:Y:S01]  /*09a0*/  LDC R15, c[0x0][0x648] ;  /* 0x00019200ff0f7b82 */ /* 0x000e620000000800 */
[-C--:B0-----:R-:W-:Y:S02]  /*09b0*/  SHF.L.U32 R4, R9, R26.reuse, RZ ;  /* 0x0000001a09047219 */ /* 0x081fe400000006ff */
[----:B------:R-:W-:-:S02]  /*09c0*/  SHF.R.U64 R32, R30, R26, R5 ;  /* 0x0000001a1e207219 */ /* 0x000fc40000001205 */
[----:B------:R-:W-:Y:S02]  /*09d0*/  LOP3.LUT R11, RZ, R4, RZ, 0x33, !PT ;  /* 0x00000004ff0b7212 */ /* 0x000fe400078e33ff */
[-C--:B------:R-:W-:Y:S01]  /*09e0*/  SHF.R.U32.HI R5, RZ, R26.reuse, R5 ;  /* 0x0000001aff057219 */ /* 0x080fe20000011605 */
[----:B------:R-:W0:Y:S01]  /*09f0*/  LDC R21, c[0x0][0x638] ;  /* 0x00018e00ff157b82 */ /* 0x000e220000000800 */
[----:B------:R-:W-:Y:S01]  /*0a00*/  SHF.L.U32 R10, R7, R26, RZ ;  /* 0x0000001a070a7219 */ /* 0x000fe200000006ff */
[----:B------:R-:W-:-:S06]  /*0a10*/  IMAD.MOV.U32 R4, RZ, RZ, R32 ;  /* 0x000000ffff047224 */ /* 0x000fcc00078e0020 */
[----:B------:R-:W0:Y:S01]  /*0a20*/  LDC R153, c[0x0][0x610] ;  /* 0x00018400ff997b82 */ /* 0x000e220000000800 */
[----:B---34-:R-:W-:Y:S05]  /*0a30*/  @!P0 BRA `(.L_x_6) ;  /* 0x0000000000288947 */ /* 0x018fea0003800000 */
[----:B------:R-:W3:Y:S02]  /*0a40*/  LDC R9, c[0x0][0x64c] ;  /* 0x00019300ff097b82 */ /* 0x000ee40000000800 */
[----:B---3--:R-:W-:-:S05]  /*0a50*/  IADD3 R9, P0, R32, R9, RZ ;  /* 0x0000000920097210 */ /* 0x008fca0007f1e0ff */
        /* <DEDUP_REMOVED lines=8> */
.L_x_6:
[----:B-1----:R-:W-:Y:S01]  /*0ae0*/  SHF.R.U64 R4, R4, R15, R5 ;  /* 0x0000000f04047219 */ /* 0x002fe20000001205 */
[----:B--2---:R-:W-:Y:S01]  /*0af0*/  VIADD R5, R24, 0xffffffff ;  /* 0xffffffff18057836 */ /* 0x004fe20000000000 */
[----:B------:R-:W-:Y:S01]  /*0b00*/  LOP3.LUT R11, R30, R11, RZ, 0xc0, !PT ;  /* 0x0000000b1e0b7212 */ /* 0x000fe200078ec0ff */
[----:B------:R-:W-:Y:S02]  /*0b10*/  IMAD.MOV R12, RZ, RZ, -R12 ;  /* 0x000000ffff0c7224 */ /* 0x000fe400078e0a0c */
[----:B------:R-:W-:Y:S02]  /*0b20*/  IMAD.MOV R6, RZ, RZ, -R4 ;  /* 0x000000ffff067224 */ /* 0x000fe400078e0a04 */
[----:B------:R-:W-:Y:S01]  /*0b30*/  IMAD R11, R10, R4, R11 ;  /* 0x000000040a0b7224 */ /* 0x000fe200078e020b */
[----:B------:R-:W-:Y:S01]  /*0b40*/  LOP3.LUT R4, R20, R5, RZ, 0xc0, !PT ;  /* 0x0000000514047212 */ /* 0x000fe200078ec0ff */
[----:B------:R-:W-:Y:S02]  /*0b50*/  @P3 IMAD R0, R14, R12, R3 ;  /* 0x0000000c0e003224 */ /* 0x000fe400078e0203 */
[----:B0-----:R-:W-:-:S02]  /*0b60*/  IMAD R3, R6, R21, R32 ;  /* 0x0000001506037224 */ /* 0x001fc400078e0220 */
[----:B------:R-:W-:Y:S02]  /*0b70*/  IMAD R153, R11, R153, R0 ;  /* 0x000000990b997224 */ /* 0x000fe400078e0200 */
[----:B------:R-:W-:Y:S02]  /*0b80*/  IMAD R4, R3, R24, R4 ;  /* 0x0000001803047224 */ /* 0x000fe400078e0204 */
[----:B------:R-:W-:-:S03]  /*0b90*/  IMAD.MOV.U32 R0, RZ, RZ, 0x1 ;  /* 0x00000001ff007424 */ /* 0x000fc600078e00ff */
[----:B------:R-:W-:Y:S02]  /*0ba0*/  SEL R152, R4, R153, !P3 ;  /* 0x0000009904987207 */ /* 0x000fe40005800000 */
[----:B------:R-:W-:-:S07]  /*0bb0*/  SEL R153, R153, R4, !P3 ;  /* 0x0000000499997207 */ /* 0x000fce0005800000 */
.L_x_4:
[----:B------:R-:W-:-:S08]  /*0bc0*/  NOP ;  /* 0x0000000000007918 */ /* 0x000fd00000000000 */
[----:B------:R-:W0:Y:S02]  /*0bd0*/  USETMAXREG.TRY_ALLOC.CTAPOOL UP0, 0xe8 ;  /* 0x000000e8000079c8 */ /* 0x000e240008000600 */
[----:B0-----:R-:W-:-:S13]  /*0be0*/  PLOP3.LUT P0, PT, PT, PT, UP0, 0x80, 0x0 ;  /* 0x000000000000781c */ /* 0x001fda0003f0f008 */
[----:B------:R-:W-:Y:S05]  /*0bf0*/  @!P0 BRA `(.L_x_4) ;  /* 0xfffffffc00f08947 */ /* 0x000fea000383ffff */
[----:B------:R-:W-:Y:S01]  /*0c00*/  ULDC.64 UR4, c[0x0][0x598] ;  /* 0x0001660000047ab9 */ /* 0x000fe20000000a00 */
[----:B------:R-:W-:Y:S01]  /*0c10*/  ULDC.64 UR36, c[0x0][0x208] ;  /* 0x0000820000247ab9 */ /* 0x000fe20000000a00 */
[----:B------:R-:W-:-:S04]  /*0c20*/  ISETP.NE.U32.AND P0, PT, RZ, UR4, PT ;  /* 0x00000004ff007c0c */ /* 0x000fc8000bf05070 */
[----:B------:R-:W-:-:S13]  /*0c30*/  ISETP.NE.AND.EX P0, PT, RZ, UR5, PT, P0 ;  /* 0x00000005ff007c0c */ /* 0x000fda000bf05300 */
[----:B------:R-:W-:Y:S05]  /*0c40*/  @!P0 BRA `(.L_x_7) ;  /* 0x00000000001c8947 */ /* 0x000fea0003800000 */
[----:B------:R-:W0:Y:S02]  /*0c50*/  LDC.64 R4, c[0x0][0x598] ;  /* 0x00016600ff047b82 */ /* 0x000e240000000a00 */
[----:B0-----:R-:W2:Y:S02]  /*0c60*/  LDG.E.64 R4, desc[UR36][R4.64] ;  /* 0x0000002404047981 */ /* 0x001ea4000c1e1b00 */
[----:B--2---:R-:W-:-:S04]  /*0c70*/  ISETP.NE.U32.AND P0, PT, R4, RZ, PT ;  /* 0x000000ff0400720c */ /* 0x004fc80003f05070 */
[----:B------:R-:W-:-:S13]  /*0c80*/  ISETP.NE.AND.EX P0, PT, R5, RZ, PT, P0 ;  /* 0x000000ff0500720c */ /* 0x000fda0003f05300 */
[----:B------:R-:W-:Y:S05]  /*0c90*/  @!P0 BRA `(.L_x_7) ;  /* 0x0000000000088947 */ /* 0x000fea0003800000 */
[----:B------:R0:W5:Y:S01]  /*0ca0*/  LD.E R154, desc[UR36][R4.64] ;  /* 0x00000024049a7980 */ /* 0x000162000c101900 */
[----:B------:R-:W-:Y:S05]  /*0cb0*/  BRA `(.L_x_8) ;  /* 0x0000000000247947 */ /* 0x000fea0003800000 */
.L_x_7:
[----:B------:R-:W-:Y:S02]  /*0cc0*/  ULDC.64 UR4, c[0x0][0x588] ;  /* 0x0001620000047ab9 */ /* 0x000fe40000000a00 */
[----:B------:R-:W-:-:S04]  /*0cd0*/  ISETP.NE.U32.AND P0, PT, RZ, UR4, PT ;  /* 0x00000004ff007c0c */ /* 0x000fc8000bf05070 */
[----:B------:R-:W-:-:S13]  /*0ce0*/  ISETP.NE.AND.EX P0, PT, RZ, UR5, PT, P0 ;  /* 0x00000005ff007c0c */ /* 0x000fda000bf05300 */
[----:B------:R-:W-:Y:S05]  /*0cf0*/  @!P0 BRA `(.L_x_9) ;  /* 0x00000000000c8947 */ /* 0x000fea0003800000 */
[----:B------:R-:W0:Y:S02]  /*0d00*/  LDC.64 R154, c[0x0][0x588] ;  /* 0x00016200ff9a7b82 */ /* 0x000e240000000a00 */
[----:B0-----:R1:W5:Y:S01]  /*0d10*/  LDG.E R154, desc[UR36][R154.64] ;  /* 0x000000249a9a7981 */ /* 0x001362000c1e1900 */
[----:B------:R-:W-:Y:S05]  /*0d20*/  BRA `(.L_x_8) ;  /* 0x0000000000087947 */ /* 0x000fea0003800000 */
.L_x_9:
[----:B------:R-:W-:Y:S02]  /*0d30*/  ULDC UR4, c[0x0][0x580] ;  /* 0x0001600000047ab9 */ /* 0x000fe40000000800 */
[----:B------:R-:W-:-:S07]  /*0d40*/  IMAD.U32 R154, RZ, RZ, UR4 ;  /* 0x00000004ff9a7e24 */ /* 0x000fce000f8e00ff */
.L_x_8:
[----:B------:R-:W-:Y:S02]  /*0d50*/  ULDC.64 UR4, c[0x0][0x5a0] ;  /* 0x0001680000047ab9 */ /* 0x000fe40000000a00 */
[----:B------:R-:W-:-:S04]  /*0d60*/  ISETP.NE.U32.AND P0, PT, RZ, UR4, PT ;  /* 0x00000004ff007c0c */ /* 0x000fc8000bf05070 */
[----:B------:R-:W-:-:S13]  /*0d70*/  ISETP.NE.AND.EX P0, PT, RZ, UR5, PT, P0 ;  /* 0x00000005ff007c0c */ /* 0x000fda000bf05300 */
[----:B------:R-:W-:Y:S05]  /*0d80*/  @!P0 BRA `(.L_x_10) ;  /* 0x00000000001c8947 */ /* 0x000fea0003800000 */
[----:B0-----:R-:W0:Y:S02]  /*0d90*/  LDC.64 R4, c[0x0][0x5a0] ;  /* 0x00016800ff047b82 */ /* 0x001e240000000a00 */
[----:B0-----:R-:W2:Y:S02]  /*0da0*/  LDG.E.64 R4, desc[UR36][R4.64] ;  /* 0x0000002404047981 */ /* 0x001ea4000c1e1b00 */
[----:B--2---:R-:W-:-:S04]  /*0db0*/  ISETP.NE.U32.AND P0, PT, R4, RZ, PT ;  /* 0x000000ff0400720c */ /* 0x004fc80003f05070 */
[----:B------:R-:W-:-:S13]  /*0dc0*/  ISETP.NE.AND.EX P0, PT, R5, RZ, PT, P0 ;  /* 0x000000ff0500720c */ /* 0x000fda0003f05300 */
[----:B------:R-:W-:Y:S05]  /*0dd0*/  @!P0 BRA `(.L_x_10) ;  /* 0x0000000000088947 */ /* 0x000fea0003800000 */
[----:B-1----:R0:W5:Y:S01]  /*0de0*/  LD.E R155, desc[UR36][R4.64] ;  /* 0x00000024049b7980 */ /* 0x002162000c101900 */
[----:B------:R-:W-:Y:S05]  /*0df0*/  BRA `(.L_x_11) ;  /* 0x0000000000247947 */ /* 0x000fea0003800000 */
.L_x_10:
[----:B------:R-:W-:Y:S02]  /*0e00*/  ULDC.64 UR4, c[0x0][0x590] ;  /* 0x0001640000047ab9 */ /* 0x000fe40000000a00 */
[----:B------:R-:W-:-:S04]  /*0e10*/  ISETP.NE.U32.AND P0, PT, RZ, UR4, PT ;  /* 0x00000004ff007c0c */ /* 0x000fc8000bf05070 */
[----:B------:R-:W-:-:S13]  /*0e20*/  ISETP.NE.AND.EX P0, PT, RZ, UR5, PT, P0 ;  /* 0x00000005ff007c0c */ /* 0x000fda000bf05300 */
[----:B------:R-:W-:Y:S05]  /*0e30*/  @!P0 BRA `(.L_x_12) ;  /* 0x00000000000c8947 */ /* 0x000fea0003800000 */
[----:B0-----:R-:W1:Y:S02]  /*0e40*/  LDC.64 R4, c[0x0][0x590] ;  /* 0x00016400ff047b82 */ /* 0x001e640000000a00 */
[----:B-1----:R1:W5:Y:S01]  /*0e50*/  LDG.E R155, desc[UR36][R4.64] ;  /* 0x00000024049b7981 */ /* 0x002362000c1e1900 */
[----:B------:R-:W-:Y:S05]  /*0e60*/  BRA `(.L_x_11) ;  /* 0x0000000000087947 */ /* 0x000fea0003800000 */
.L_x_12:
[----:B------:R-:W-:Y:S02]  /*0e70*/  ULDC UR4, c[0x0][0x584] ;  /* 0x0001610000047ab9 */ /* 0x000fe40000000800 */
[----:B-1----:R-:W-:-:S07]  /*0e80*/  IMAD.U32 R155, RZ, RZ, UR4 ;  /* 0x00000004ff9b7e24 */ /* 0x002fce000f8e00ff */
.L_x_11:
[----:B------:R-:W-:-:S13]  /*0e90*/  LOP3.LUT P0, RZ, R0, 0xff, RZ, 0xc0, !PT ;  /* 0x000000ff00ff7812 */ /* 0x000fda000780c0ff */
[----:B------:R-:W-:Y:S05]  /*0ea0*/  @!P0 EXIT ;  /* 0x000000000000894d */ /* 0x000fea0003800000 */
[----:B------:R-:W-:Y:S01]  /*0eb0*/  ULDC UR4, c[0x0][0x28c] ;  /* 0x0000a30000047ab9 */ /* 0x000fe20000000800 */
[----:B------:R-:W-:Y:S01]  /*0ec0*/  LOP3.LUT R158, R19, 0x1, RZ, 0xfc, !PT ;  /* 0x00000001139e7812 */ /* 0x000fe200078efcff */
[----:B------:R-:W-:Y:S01]  /*0ed0*/  UIADD3 UR4, UR4, 0x3f, URZ ;  /* 0x0000003f04047890 */ /* 0x000fe2000fffe03f */
[----:B------:R-:W-:Y:S01]  /*0ee0*/  UMOV UR38, URZ ;  /* 0x0000003f00267c82 */ /* 0x000fe20008000000 */
[----:B------:R-:W-:Y:S02]  /*0ef0*/  UMOV UR39, URZ ;  /* 0x0000003f00277c82 */ /* 0x000fe40008000000 */
[----:B------:R-:W-:-:S04]  /*0f00*/  USHF.R.S32.HI UR5, URZ, 0x1f, UR4 ;  /* 0x0000001f3f057899 */ /* 0x000fc80008011404 */
[----:B------:R-:W-:-:S04]  /*0f10*/  ULEA.HI UR5, UR5, UR4, URZ, 0x6 ;  /* 0x0000000405057291 */ /* 0x000fc8000f8f303f */
[----:B------:R-:W-:-:S12]  /*0f20*/  USHF.R.S32.HI UR40, URZ, 0x6, UR5 ;  /* 0x000000063f287899 */ /* 0x000fd80008011405 */
.L_x_286:
[----:B------:R-:W-:Y:S01]  /*0f30*/  LOP3.LUT R0, R18, 0x80, RZ, 0xc0, !PT ;  /* 0x0000008012007812 */ /* 0x000fe200078ec0ff */
[----:B--2---:R-:W2:Y:S01]  /*0f40*/  S2UR UR7, SR_CgaCtaId ;  /* 0x00000000000779c3 */ /* 0x004ea20000008800 */
[----:B------:R-:W-:Y:S02]  /*0f50*/  UMOV UR6, 0x400 ;  /* 0x0000040000067882 */ /* 0x000fe40000000000 */
[----:B------:R-:W-:-:S06]  /*0f60*/  SHF.R.U32.HI R0, RZ, 0x7, R0 ;  /* 0x00000007ff007819 */ /* 0x000fcc0000011600 */
[----:B---3--:R-:W3:Y:S01]  /*0f70*/  SHFL.IDX PT, R0, R0, RZ, 0x1f ;  /* 0x00001fff00007589 */ /* 0x008ee200000e0000 */
[----:B--2---:R-:W-:Y:S01]  /*0f80*/  ULEA UR42, UR7, UR6, 0x18 ;  /* 0x00000006072a7291 */ /* 0x004fe2000f8ec03f */
[----:B---3--:R-:W-:-:S13]  /*0f90*/  R2UR UR4, R0 ;  /* 0x00000000000472ca */ /* 0x008fda00000e0000 */
[----:B------:R-:W-:-:S04]  /*0fa0*/  ULEA.HI UR5, UR4, UR4, URZ, 0x1 ;  /* 0x0000000404057291 */ /* 0x000fc8000f8f083f */
[----:B------:R-:W-:-:S04]  /*0fb0*/  ULOP3.LUT UR5, UR5, 0x7fffe, URZ, 0xc0, !UPT ;  /* 0x0007fffe05057892 */ /* 0x000fc8000f8ec03f */
[----:B------:R-:W-:-:S03]  /*0fc0*/  UIADD3 UR5, UR4, -UR5, URZ ;  /* 0x8000000504057290 */ /* 0x000fc6000fffe03f */
[----:B------:R-:W-:Y:S01]  /*0fd0*/  ULDC UR4, c[0x0][0x28c] ;  /* 0x0000a30000047ab9 */ /* 0x000fe20000000800 */
[----:B------:R-:W-:Y:S01]  /*0fe0*/  ULEA UR5, UR5, UR42, 0xd ;  /* 0x0000002a05057291 */ /* 0x000fe2000f8e683f */
[----:B------:R-:W-:-:S03]  /*0ff0*/  ISETP.LT.AND P0, PT, RZ, UR4, PT ;  /* 0x00000004ff007c0c */ /* 0x000fc6000bf01270 */
[----:B------:R-:W-:-:S04]  /*1000*/  UIADD3 UR5, UR5, 0x100, URZ ;  /* 0x0000010005057890 */ /* 0x000fc8000fffe03f */
[----:B------:R-:W-:-:S04]  /*1010*/  USHF.R.U32.HI UR5, URZ, 0x4, UR5 ;  /* 0x000000043f057899 */ /* 0x000fc80008011605 */
[----:B------:R-:W-:Y:S02]  /*1020*/  ULOP3.LUT UR41, UR5, 0x3fff, URZ, 0xc0, !UPT ;  /* 0x00003fff05297892 */ /* 0x000fe4000f8ec03f */
[----:B-1----:R-:W-:Y:S10]  /*1030*/  @P0 BRA `(.L_x_13) ;  /* 0x0000000000400947 */ /* 0x002ff40003800000 */
[----:B------:R-:W-:Y:S01]  /*1040*/  MOV R0, 0x0 ;  /* 0x0000000000007802 */ /* 0x000fe20000000f00 */
[----:B------:R-:W-:Y:S01]  /*1050*/  ULDC.64 UR4, c[0x4][0x68] ;  /* 0x01001a0000047ab9 */ /* 0x000fe20000000a00 */
[----:B------:R-:W-:Y:S01]  /*1060*/  ULDC.64 UR6, c[0x4][0x8] ;  /* 0x0100020000067ab9 */ /* 0x000fe20000000a00 */
[----:B01----:R-:W-:Y:S01]  /*1070*/  IMAD.U32 R4, RZ, RZ, UR4 ;  /* 0x00000004ff047e24 */ /* 0x003fe2000f8e00ff */
[----:B------:R0:W1:Y:S01]  /*1080*/  LDC.64 R14, c[0x4][R0] ;  /* 0x01000000000e7b82 */ /* 0x0000620000000a00 */
[----:B------:R-:W-:Y:S01]  /*1090*/  IMAD.U32 R5, RZ, RZ, UR5 ;  /* 0x00000005ff057e24 */ /* 0x000fe2000f8e00ff */
[----:B------:R-:W-:Y:S01]  /*10a0*/  ULDC.64 UR4, c[0x4][0x70] ;  /* 0x01001c0000047ab9 */ /* 0x000fe20000000a00 */
[----:B------:R-:W-:Y:S02]  /*10b0*/  IMAD.U32 R10, RZ, RZ, UR6 ;  /* 0x00000006ff0a7e24 */ /* 0x000fe4000f8e00ff */
[----:B------:R-:W-:Y:S02]  /*10c0*/  IMAD.U32 R6, RZ, RZ, UR4 ;  /* 0x00000004ff067e24 */ /* 0x000fe4000f8e00ff */
[----:B------:R-:W-:-:S02]  /*10d0*/  IMAD.U32 R7, RZ, RZ, UR5 ;  /* 0x00000005ff077e24 */ /* 0x000fc4000f8e00ff */
[----:B------:R-:W-:Y:S02]  /*10e0*/  IMAD.U32 R11, RZ, RZ, UR7 ;  /* 0x00000007ff0b7e24 */ /* 0x000fe4000f8e00ff */
[----:B------:R-:W-:Y:S02]  /*10f0*/  IMAD.MOV.U32 R8, RZ, RZ, 0x1e1 ;  /* 0x000001e1ff087424 */ /* 0x000fe400078e00ff */
[----:B------:R-:W-:Y:S02]  /*1100*/  IMAD.MOV.U32 R12, RZ, RZ, 0x1 ;  /* 0x00000001ff0c7424 */ /* 0x000fe400078e00ff */
[----:B0-----:R-:W-:-:S07]  /*1110*/  IMAD.MOV.U32 R13, RZ, RZ, RZ ;  /* 0x000000ffff0d7224 */ /* 0x001fce00078e00ff */
[----:B------:R-:W-:-:S07]  /*1120*/  LEPC R20, `(.L_x_13) ;  /* 0x000000001014794e */ /* 0x000fce0000000000 */
[----:B-1---5:R-:W-:Y:S05]  /*1130*/  CALL.ABS.NOINC R14 ;  /* 0x000000000e007343 */ /* 0x022fea0003c00000 */
.L_x_13:
[----:B------:R-:W-:-:S13]  /*1140*/  ISETP.NE.AND P0, PT, R158, 0x3, PT ;  /* 0x000000039e00780c */ /* 0x000fda0003f05270 */
[----:B------:R-:W-:Y:S05]  /*1150*/  @!P0 BRA `(.L_x_14) ;  /* 0x0000000000048947 */ /* 0x000fea0003800000 */
[----:B------:R-:W-:Y:S01]  /*1160*/  BPT.TRAP 0x1 ;  /* 0x000000040000795c */ /* 0x000fe20000300000 */
.L_x_14:
[----:B------:R-:W-:Y:S02]  /*1170*/  IMAD.U32 R3, RZ, RZ, UR39 ;  /* 0x00000027ff037e24 */ /* 0x000fe4000f8e00ff */
[----:B------:R-:W-:-:S03]  /*1180*/  IMAD.U32 R0, RZ, RZ, UR38 ;  /* 0x00000026ff007e24 */ /* 0x000fc6000f8e00ff */
[----:B------:R-:W-:Y:S02]  /*1190*/  LEA R3, R3, UR42, 0x3 ;  /* 0x0000002a03037c11 */ /* 0x000fe4000f8e18ff */
[----:B------:R-:W-:-:S04]  /*11a0*/  SHF.L.U32 R0, R0, 0x1f, RZ ;  /* 0x0000001f00007819 */ /* 0x000fc800000006ff */
[----:B------:R2:W3:Y:S01]  /*11b0*/  SYNCS.PHASECHK.TRANS64.TRYWAIT P1, [R3+URZ], R0 ;  /* 0x00000000030075a7 */ /* 0x0004e2000802017f */
[----:B------:R-:W-:Y:S05]  /*11c0*/  @!P0 BRA `(.L_x_15) ;  /* 0x0000000000048947 */ /* 0x000fea0003800000 */
[----:B------:R-:W-:Y:S01]  /*11d0*/  BPT.TRAP 0x1 ;  /* 0x000000040000795c */ /* 0x000fe20000300000 */
.L_x_15:
[----:B---3--:R-:W-:Y:S05]  /*11e0*/  @P1 BRA `(.L_x_16) ;  /* 0x0000000000081947 */ /* 0x008fea0003800000 */
[----:B------:R-:W3:Y:S02]  /*11f0*/  SYNCS.PHASECHK.TRANS64.TRYWAIT P1, [R3+URZ], R0 ;  /* 0x00000000030075a7 */ /* 0x000ee4000802017f */
[----:B---3--:R-:W-:Y:S05]  /*1200*/  @!P1 BRA `(.L_x_17) ;  /* 0x000000a400049947 */ /* 0x008fea0003800000 */
.L_x_16:
[----:B------:R-:W-:-:S04]  /*1210*/  UISETP.LT.AND UP0, UPT, UR40, 0x1, UPT ;  /* 0x000000012800788c */ /* 0x000fc8000bf01270 */
[----:B------:R-:W-:-:S04]  /*1220*/  USEL UR4, UR40, 0x1, UP0 ;  /* 0x0000000128047887 */ /* 0x000fc80008000000 */
[----:B------:R-:W-:-:S06]  /*1230*/  UIADD3 UR4, UR40, -UR4, URZ ;  /* 0x8000000428047290 */ /* 0x000fcc000fffe03f */
[----:B--23--:R-:W-:Y:S01]  /*1240*/  IMAD.U32 R0, RZ, RZ, UR4 ;  /* 0x00000004ff007e24 */ /* 0x00cfe2000f8e00ff */
[----:B------:R-:W-:Y:S05]  /*1250*/  WARPSYNC.ALL ;  /* 0x0000000000007948 */ /* 0x000fea0003800000 */
[----:B------:R-:W-:Y:S01]  /*1260*/  ISETP.GE.AND P1, PT, R0, 0x1, PT ;  /* 0x000000010000780c */ /* 0x000fe20003f26270 */
[----:B------:R-:W-:Y:S01]  /*1270*/  UIADD3 UR4, UR42, 0x10100, URZ ;  /* 0x000101002a047890 */ /* 0x000fe2000fffe03f */
[----:B------:R-:W-:Y:S01]  /*1280*/  WARPGROUP.ARRIVE ;  /* 0x00000000000079c5 */ /* 0x000fe20000000000 */
[----:B------:R-:W-:Y:S02]  /*1290*/  ULEA UR5, UR39, UR41, 0xa ;  /* 0x0000002927057291 */ /* 0x000fe4000f8e503f */
[----:B------:R-:W-:Y:S01]  /*12a0*/  USHF.R.U32.HI UR4, URZ, 0x4, UR4 ;  /* 0x000000043f047899 */ /* 0x000fe20008011604 */
[----:B------:R-:W-:Y:S01]  /*12b0*/  UMOV UR9, 0x40000040 ;  /* 0x4000004000097882 */ /* 0x000fe20000000000 */
[----:B------:R-:W-:-:S02]  /*12c0*/  UMOV UR11, 0x40000040 ;  /* 0x40000040000b7882 */ /* 0x000fc40000000000 */
[----:B------:R-:W-:Y:S01]  /*12d0*/  ULOP3.LUT UR4, UR4, 0x3fff, URZ, 0xc0, !UPT ;  /* 0x00003fff04047892 */ /* 0x000fe2000f8ec03f */
[----:B------:R-:W-:-:S03]  /*12e0*/  UMOV UR8, UR5 ;  /* 0x0000000500087c82 */ /* 0x000fc60008000000 */
[----:B------:R-:W-:-:S04]  /*12f0*/  ULOP3.LUT UR4, UR4, 0x10000, URZ, 0xfc, !UPT ;  /* 0x0001000004047892 */ /* 0x000fc8000f8efc3f */
[----:B------:R-:W-:-:S07]  /*1300*/  ULEA UR6, UR39, UR4, 0xb ;  /* 0x0000000427067291 */ /* 0x000fce000f8e583f */
[----:B------:R-:W-:Y:S02]  /*1310*/  UMOV UR10, UR6 ;  /* 0x00000006000a7c82 */ /* 0x000fe40008000000 */
[----:B------:R-:W-:Y:S01]  /*1320*/  HGMMA.64x256x16.F32 R24, gdesc[UR8].tnspA, RZ, !UPT, gsb0 ;  /* 0x23e00000081879f0 */ /* 0x000fe2000c0008ff */
[----:B------:R-:W-:Y:S02]  /*1330*/  UIADD3 UR8, UR5, 0x80, URZ ;  /* 0x0000008005087890 */ /* 0x000fe4000fffe03f */
[----:B------:R-:W-:Y:S01]  /*1340*/  UIADD3 UR10, UR6, 0x2, URZ ;  /* 0x00000002060a7890 */ /* 0x000fe2000fffe03f */
[----:B------:R-:W-:Y:S01]  /*1350*/  UMOV UR9, 0x40000040 ;  /* 0x4000004000097882 */ /* 0x000fe20000000000 */
[----:B------:R-:W-:Y:S01]  /*1360*/  UMOV UR11, 0x40000040 ;  /* 0x40000040000b7882 */ /* 0x000fe20000000000 */
[----:B------:R-:W-:Y:S02]  /*1370*/  WARPGROUP.DEPBAR.LE gsb0, 0x0 ;  /* 0x00008000000079c5 */ /* 0x000fe40000010000 */
[----:B------:R-:W-:-:S15]  /*1380*/  WARPGROUP.ARRIVE ;  /* 0x00000000000079c5 */ /* 0x000fde0000000000 */
[----:B------:R-:W-:-:S05]  /*1390*/  NOP ;  /* 0x0000000000007918 */ /* 0x000fca0000000000 */
[----:B------:R-:W-:Y:S01]  /*13a0*/  HGMMA.64x256x16.F32 R24, gdesc[UR8].tnspA, R24, gsb0 ;  /* 0x23e00000081879f0 */ /* 0x000fe20008000818 */
        /* <DEDUP_REMOVED lines=15> */
[----:B------:R-:W-:Y:S03]  /*14a0*/  HGMMA.64x256x16.F32 R24, gdesc[UR8].tnspA, R24, gsb0 ;  /* 0x23e00000081879f0 */ /* 0x000fe60008000818 */
[----:B------:R-:W-:Y:S02]  /*14b0*/  WARPGROUP.DEPBAR.LE gsb0, 0x0 ;  /* 0x00008000000079c5 */ /* 0x000fe40000010000 */
[----:B------:R-:W-:Y:S05]  /*14c0*/  @!P1 BRA `(.L_x_18) ;  /* 0x0000000400249947 */ /* 0x000fea0003800000 */
[----:B------:R-:W-:-:S04]  /*14d0*/  UIADD3 UR5, UR39, 0x1, URZ ;  /* 0x0000000127057890 */ /* 0x000fc8000fffe03f */
[----:B------:R-:W-:-:S04]  /*14e0*/  UISETP.NE.AND UP0, UPT, UR5, 0x4, UPT ;  /* 0x000000040500788c */ /* 0x000fc8000bf05270 */
[----:B------:R-:W-:Y:S02]  /*14f0*/  USEL UR6, URZ, 0x1, UP0 ;  /* 0x000000013f067887 */ /* 0x000fe40008000000 */
[----:B------:R-:W-:Y:S02]  /*1500*/  USEL UR5, UR5, URZ, UP0 ;  /* 0x0000003f05057287 */ /* 0x000fe40008000000 */
[----:B------:R-:W-:-:S06]  /*1510*/  ULOP3.LUT UR6, UR38, UR6, URZ, 0x3c, !UPT ;  /* 0x0000000626067292 */ /* 0x000fcc000f8e3c3f */
[----:B01----:R-:W-:Y:S01]  /*1520*/  IMAD.U32 R5, RZ, RZ, UR6 ;  /* 0x00000006ff057e24 */ /* 0x003fe2000f8e00ff */
[----:B------:R-:W-:-:S06]  /*1530*/  UMOV UR6, UR39 ;  /* 0x0000002700067c82 */ /* 0x000fcc0008000000 */
.L_x_25:
[----:B01----:R-:W-:Y:S05]  /*1540*/  @!P0 BRA `(.L_x_19) ;  /* 0x0000000000048947 */ /* 0x003fea0003800000 */
[----:B------:R-:W-:Y:S01]  /*1550*/  BPT.TRAP 0x1 ;  /* 0x000000040000795c */ /* 0x000fe20000300000 */
.L_x_19:
[----:B------:R-:W0:Y:S01]  /*1560*/  S2UR UR8, SR_CgaCtaId ;  /* 0x00000000000879c3 */ /* 0x000e220000008800 */
[----:B------:R-:W-:Y:S01]  /*1570*/  UMOV UR7, 0x400 ;  /* 0x0000040000077882 */ /* 0x000fe20000000000 */
[----:B------:R-:W-:Y:S01]  /*1580*/  SHF.L.U32 R3, R5, 0x1f, RZ ;  /* 0x0000001f05037819 */ /* 0x000fe200000006ff */
[----:B0-----:R-:W-:-:S04]  /*1590*/  ULEA UR13, UR8, UR7, 0x18 ;  /* 0x00000007080d7291 */ /* 0x001fc8000f8ec03f */
[----:B------:R-:W-:-:S09]  /*15a0*/  ULEA UR7, UR5, UR13, 0x3 ;  /* 0x0000000d05077291 */ /* 0x000fd2000f8e183f */
[----:B------:R0:W1:Y:S01]  /*15b0*/  SYNCS.PHASECHK.TRANS64.TRYWAIT P1, [UR7], R3 ;  /* 0x00000003ff0075a7 */ /* 0x0000620008020147 */
[----:B------:R-:W-:Y:S05]  /*15c0*/  @!P0 BRA `(.L_x_20) ;  /* 0x0000000000048947 */ /* 0x000fea0003800000 */
[----:B------:R-:W-:Y:S01]  /*15d0*/  BPT.TRAP 0x1 ;  /* 0x000000040000795c */ /* 0x000fe20000300000 */
.L_x_20:
[----:B-1----:R-:W-:Y:S05]  /*15e0*/  @P1 BRA `(.L_x_21) ;  /* 0x0000000000081947 */ /* 0x002fea0003800000 */
[----:B------:R-:W1:Y:S02]  /*15f0*/  SYNCS.PHASECHK.TRANS64.TRYWAIT P1, [UR7], R3 ;  /* 0x00000003ff0075a7 */ /* 0x000e640008020147 */
[----:B-1----:R-:W-:Y:S05]  /*1600*/  @!P1 BRA `(.L_x_22) ;  /* 0x000000a000189947 */ /* 0x002fea0003800000 */
.L_x_21:
[----:B------:R-:W-:Y:S01]  /*1610*/  ULEA UR7, UR5, UR41, 0xa ;  /* 0x0000002905077291 */ /* 0x000fe2000f8e503f */
[----:B------:R-:W-:Y:S01]  /*1620*/  WARPGROUP.ARRIVE ;  /* 0x00000000000079c5 */ /* 0x000fe20000000000 */
[----:B------:R-:W-:Y:S01]  /*1630*/  ULEA UR12, UR5, UR4, 0xb ;  /* 0x00000004050c7291 */ /* 0x000fe2000f8e583f */
[----:B------:R-:W-:Y:S01]  /*1640*/  UMOV UR9, 0x40000040 ;  /* 0x4000004000097882 */ /* 0x000fe20000000000 */
[----:B------:R-:W-:-:S03]  /*1650*/  UMOV UR11, 0x40000040 ;  /* 0x40000040000b7882 */ /* 0x000fc60000000000 */
[----:B------:R-:W-:Y:S02]  /*1660*/  UMOV UR8, UR7 ;  /* 0x0000000700087c82 */ /* 0x000fe40008000000 */
[----:B------:R-:W-:Y:S02]  /*1670*/  UMOV UR10, UR12 ;  /* 0x0000000c000a7c82 */ /* 0x000fe40008000000 */
[----:B------:R-:W-:Y:S01]  /*1680*/  HGMMA.64x256x16.F32 R24, gdesc[UR8].tnspA, R24, gsb0 ;  /* 0x23e00000081879f0 */ /* 0x000fe20008000818 */
[----:B------:R-:W-:Y:S02]  /*1690*/  UIADD3 UR8, UR7, 0x80, URZ ;  /* 0x0000008007087890 */ /* 0x000fe4000fffe03f */
[----:B------:R-:W-:Y:S01]  /*16a0*/  UIADD3 UR10, UR12, 0x2, URZ ;  /* 0x000000020c0a7890 */ /* 0x000fe2000fffe03f */
[----:B------:R-:W-:Y:S01]  /*16b0*/  UMOV UR9, 0x40000040 ;  /* 0x4000004000097882 */ /* 0x000fe20000000000 */
[----:B------:R-:W-:Y:S01]  /*16c0*/  UMOV UR11, 0x40000040 ;  /* 0x40000040000b7882 */ /* 0x000fe20000000000 */
[----:B------:R-:W-:-:S02]  /*16d0*/  WARPGROUP.DEPBAR.LE gsb0, 0x0 ;  /* 0x00008000000079c5 */ /* 0x000fc40000010000 */
        /* <DEDUP_REMOVED lines=21> */
[----:B------:R-:W-:Y:S01]  /*1830*/  BPT.TRAP 0x1 ;  /* 0x000000040000795c */ /* 0x000fe20000300000 */
.L_x_23:
[----:B------:R-:W-:Y:S01]  /*1840*/  ULEA UR7, UR6, UR13, 0x3 ;  /* 0x0000000d06077291 */ /* 0x000fe2000f8e183f */
[----:B------:R-:W-:-:S03]  /*1850*/  ISETP.GT.U32.AND P1, PT, R19, 0x1, PT ;  /* 0x000000011300780c */ /* 0x000fc60003f24070 */
[----:B------:R-:W-:-:S04]  /*1860*/  UIADD3 UR7, UR7, 0x20, URZ ;  /* 0x0000002007077890 */ /* 0x000fc8000fffe03f */
[----:B------:R-:W-:-:S09]  /*1870*/  UPRMT UR7, URZ, 0x654, UR7 ;  /* 0x000006543f077896 */ /* 0x000fd20008000007 */
[----:B------:R-:W-:Y:S01]  /*1880*/  SYNCS.ARRIVE.TRANS64.RED.A1T0 RZ, [UR7], RZ ;  /* 0x000000ffffff79a7 */ /* 0x000fe20008100407 */
[----:B------:R-:W-:Y:S05]  /*1890*/  @P1 BRA `(.L_x_24) ;  /* 0x0000000000041947 */ /* 0x000fea0003800000 */
[----:B------:R-:W-:Y:S01]  /*18a0*/  BPT.TRAP 0x1 ;  /* 0x000000040000795c */ /* 0x000fe20000300000 */
.L_x_24:
[----:B------:R-:W-:Y:S01]  /*18b0*/  UIADD3 UR5, UR5, 0x1, URZ ;  /* 0x0000000105057890 */ /* 0x000fe2000fffe03f */
[C---:B------:R-:W-:Y:S01]  /*18c0*/  ISETP.GT.AND P1, PT, R0.reuse, 0x1, PT ;  /* 0x000000010000780c */ /* 0x040fe20003f24270 */
[----:B------:R-:W-:Y:S01]  /*18d0*/  UIADD3 UR6, UR6, 0x1, URZ ;  /* 0x0000000106067890 */ /* 0x000fe2000fffe03f */
[----:B------:R-:W-:Y:S01]  /*18e0*/  VIADD R0, R0, 0xffffffff ;  /* 0xffffffff00007836 */ /* 0x000fe20000000000 */
[----:B------:R-:W-:Y:S02]  /*18f0*/  UISETP.NE.AND UP0, UPT, UR5, 0x4, UPT ;  /* 0x000000040500788c */ /* 0x000fe4000bf05270 */
[----:B------:R-:W-:Y:S02]  /*1900*/  UISETP.NE.AND UP1, UPT, UR6, 0x4, UPT ;  /* 0x000000040600788c */ /* 0x000fe4000bf25270 */
[----:B------:R-:W-:Y:S02]  /*1910*/  USEL UR7, URZ, 0x1, UP0 ;  /* 0x000000013f077887 */ /* 0x000fe40008000000 */
[----:B------:R-:W-:-:S02]  /*1920*/  USEL UR5, UR5, URZ, UP0 ;  /* 0x0000003f05057287 */ /* 0x000fc40008000000 */
[----:B------:R-:W-:Y:S02]  /*1930*/  USEL UR6, UR6, URZ, UP1 ;  /* 0x0000003f06067287 */ /* 0x000fe40008800000 */
[----:B------:R-:W-:Y:S01]  /*1940*/  LOP3.LUT R5, R5, UR7, RZ, 0x3c, !PT ;  /* 0x0000000705057c12 */ /* 0x000fe2000f8e3cff */
[----:B------:R-:W-:Y:S09]  /*1950*/  @P1 BRA `(.L_x_25) ;  /* 0xfffffff800f81947 */ /* 0x000ff2000383ffff */
.L_x_18:
[----:B------:R-:W2:Y:S02]  /*1960*/  LDC R0, c[0x0][0x28c] ;  /* 0x0000a300ff007b82 */ /* 0x000ea40000000800 */
[----:B--2---:R-:W-:-:S13]  /*1970*/  ISETP.GE.AND P1, PT, R0, 0x1, PT ;  /* 0x000000010000780c */ /* 0x004fda0003f26270 */
[----:B------:R-:W-:Y:S05]  /*1980*/  @!P1 BRA `(.L_x_26) ;  /* 0x0000000000409947 */ /* 0x000fea0003800000 */
[----:B------:R-:W-:Y:S05]  /*1990*/  @!P0 BRA `(.L_x_27) ;  /* 0x0000000000048947 */ /* 0x000fea0003800000 */
[----:B------:R-:W-:Y:S01]  /*19a0*/  BPT.TRAP 0x1 ;  /* 0x000000040000795c */ /* 0x000fe20000300000 */
.L_x_27:
[----:B------:R-:W2:Y:S01]  /*19b0*/  S2UR UR6, SR_CgaCtaId ;  /* 0x00000000000679c3 */ /* 0x000ea20000008800 */
[----:B------:R-:W-:Y:S01]  /*19c0*/  UISETP.LT.AND UP0, UPT, UR40, 0x1, UPT ;  /* 0x000000012800788c */ /* 0x000fe2000bf01270 */
[----:B------:R-:W-:Y:S01]  /*19d0*/  ISETP.GT.U32.AND P0, PT, R19, 0x1, PT ;  /* 0x000000011300780c */ /* 0x000fe20003f04070 */
[----:B------:R-:W-:Y:S02]  /*19e0*/  UMOV UR5, 0x400 ;  /* 0x0000040000057882 */ /* 0x000fe40000000000 */
[----:B------:R-:W-:-:S04]  /*19f0*/  USEL UR4, UR40, 0x1, UP0 ;  /* 0x0000000128047887 */ /* 0x000fc80008000000 */
[----:B------:R-:W-:-:S04]  /*1a00*/  UIADD3 UR4, UR39, UR40, -UR4 ;  /* 0x0000002827047290 */ /* 0x000fc8000fffe804 */
[----:B------:R-:W-:-:S04]  /*1a10*/  USHF.L.U32 UR4, UR4, 0x3, URZ ;  /* 0x0000000304047899 */ /* 0x000fc8000800063f */
[----:B------:R-:W-:Y:S02]  /*1a20*/  ULOP3.LUT UR4, UR4, 0x18, URZ, 0xc0, !UPT ;  /* 0x0000001804047892 */ /* 0x000fe4000f8ec03f */
[----:B--2---:R-:W-:-:S04]  /*1a30*/  ULEA UR5, UR6, UR5, 0x18 ;  /* 0x0000000506057291 */ /* 0x004fc8000f8ec03f */
[----:B------:R-:W-:-:S04]  /*1a40*/  UIADD3 UR4, UR5, 0x20, UR4 ;  /* 0x0000002005047890 */ /* 0x000fc8000fffe004 */
[----:B------:R-:W-:-:S09]  /*1a50*/  UPRMT UR4, URZ, 0x654, UR4 ;  /* 0x000006543f047896 */ /* 0x000fd20008000004 */
[----:B------:R-:W-:Y:S01]  /*1a60*/  SYNCS.ARRIVE.TRANS64.RED.A1T0 RZ, [UR4], RZ ;  /* 0x000000ffffff79a7 */ /* 0x000fe20008100404 */
[----:B------:R-:W-:Y:S05]  /*1a70*/  @P0 BRA `(.L_x_26) ;  /* 0x0000000000040947 */ /* 0x000fea0003800000 */
[----:B------:R-:W-:Y:S01]  /*1a80*/  BPT.TRAP 0x1 ;  /* 0x000000040000795c */ /* 0x000fe20000300000 */
.L_x_26:
[----:B------:R-:W2:Y:S01]  /*1a90*/  LDC R7, c[0x0][0x288] ;  /* 0x0000a200ff077b82 */ /* 0x000ea20000000800 */
[----:B01----:R-:W-:Y:S01]  /*1aa0*/  SHF.R.U32.HI R3, RZ, 0x2, R18 ;  /* 0x00000002ff037819 */ /* 0x003fe20000011612 */
[----:B------:R-:W-:Y:S01]  /*1ab0*/  UIADD3 UR39, UR40, UR39, URZ ;  /* 0x0000002728277290 */ /* 0x000fe2000fffe03f */
[C---:B------:R-:W-:Y:S01]  /*1ac0*/  LOP3.LUT R4, R18.reuse, 0x60, RZ, 0xc0, !PT ;  /* 0x0000006012047812 */ /* 0x040fe200078ec0ff */
[----:B------:R-:W-:Y:S01]  /*1ad0*/  ULDC UR8, c[0x0][0x284] ;  /* 0x0000a10000087ab9 */ /* 0x000fe20000000800 */
[----:B------:R-:W-:Y:S01]  /*1ae0*/  LOP3.LUT R3, R3, 0x7, RZ, 0xc0, !PT ;  /* 0x0000000703037812 */ /* 0x000fe200078ec0ff */
[----:B------:R-:W-:Y:S01]  /*1af0*/  USHF.R.U32.HI UR4, URZ, 0x2, UR39 ;  /* 0x000000023f047899 */ /* 0x000fe20008011627 */
[----:B------:R-:W-:Y:S01]  /*1b00*/  SHF.R.U32.HI R10, RZ, 0x1, R4 ;  /* 0x00000001ff0a7819 */ /* 0x000fe20000011604 */
[----:B------:R-:W-:Y:S01]  /*1b10*/  IMAD.SHL.U32 R4, R18, 0x2, RZ ;  /* 0x0000000212047824 */ /* 0x000fe200078e00ff */
[----:B------:R-:W-:Y:S01]  /*1b20*/  LOP3.LUT R0, R22, 0x1, RZ, 0xc0, !PT ;  /* 0x0000000116007812 */ /* 0x000fe200078ec0ff */
[----:B------:R-:W-:Y:S01]  /*1b30*/  ULOP3.LUT UR4, UR4, 0x1, URZ, 0xc0, !UPT ;  /* 0x0000000104047892 */ /* 0x000fe2000f8ec03f */
[----:B------:R-:W-:Y:S01]  /*1b40*/  IADD3 R5, RZ, -R10, -R3 ;  /* 0x8000000aff057210 */ /* 0x000fe20007ffe803 */
[----:B------:R-:W-:Y:S01]  /*1b50*/  UISETP.GT.U32.AND UP1, UPT, UR39, 0x3, UPT ;  /* 0x000000032700788c */ /* 0x000fe2000bf24070 */
[----:B------:R-:W-:Y:S01]  /*1b60*/  LOP3.LUT R9, R4, 0x6, RZ, 0xc0, !PT ;  /* 0x0000000604097812 */ /* 0x000fe200078ec0ff */
[C---:B------:R-:W-:Y:S01]  /*1b70*/  IMAD.SHL.U32 R6, R0.reuse, 0x40, RZ ;  /* 0x0000004000067824 */ /* 0x040fe200078e00ff */
[----:B------:R-:W-:Y:S01]  /*1b80*/  UISETP.NE.U32.AND UP0, UPT, UR4, 0x1, UPT ;  /* 0x000000010400788c */ /* 0x000fe2000bf05070 */
[----:B------:R-:W-:Y:S01]  /*1b90*/  IMAD R11, R0, -0x40, R5 ;  /* 0xffffffc0000b7824 */ /* 0x000fe200078e0205 */
[----:B------:R-:W-:Y:S01]  /*1ba0*/  LOP3.LUT R0, R18, 0x3, RZ, 0xc0, !PT ;  /* 0x0000000312007812 */ /* 0x000fe200078ec0ff */
[----:B------:R-:W-:Y:S01]  /*1bb0*/  ULDC.64 UR6, c[0x0][0x5d0] ;  /* 0x0001740000067ab9 */ /* 0x000fe20000000a00 */
[----:B------:R-:W-:Y:S01]  /*1bc0*/  PRMT R8, R9, 0x6540, R152 ;  /* 0x0000654009087816 */ /* 0x000fe20000000098 */
[----:B------:R-:W-:Y:S01]  /*1bd0*/  IMAD.SHL.U32 R152, R152, 0x100, RZ ;  /* 0x0000010098987824 */ /* 0x000fe200078e00ff */
[----:B------:R-:W-:Y:S01]  /*1be0*/  SHF.R.S32.HI R21, RZ, 0x1f, R23 ;  /* 0x0000001fff157819 */ /* 0x000fe20000011417 */
[----:B------:R-:W-:Y:S01]  /*1bf0*/  UISETP.LT.U32.AND UP1, UPT, UR40, 0x4, UP1 ;  /* 0x000000042800788c */ /* 0x000fe20008f21070 */
[----:B------:R-:W-:Y:S01]  /*1c00*/  SHF.R.S32.HI R9, RZ, 0x1f, R8 ;  /* 0x0000001fff097819 */ /* 0x000fe20000011408 */
[----:B--2---:R-:W-:Y:S01]  /*1c10*/  IMAD R13, R0, -0x2, R7 ;  /* 0xfffffffe000d7824 */ /* 0x004fe200078e0207 */
[----:B------:R-:W-:Y:S01]  /*1c20*/  ISETP.GE.AND P0, PT, R152, R7, PT ;  /* 0x000000079800720c */ /* 0x000fe20003f06270 */
[----:B------:R-:W-:Y:S01]  /*1c30*/  IMAD.SHL.U32 R0, R153, 0x80, RZ ;  /* 0x0000008099007824 */ /* 0x000fe200078e00ff */
[----:B------:R-:W-:Y:S01]  /*1c40*/  UISETP.GT.U32.AND UP0, UPT, UR40, 0x3, !UP0 ;  /* 0x000000032800788c */ /* 0x000fe2000c704070 */
[----:B------:R-:W-:Y:S01]  /*1c50*/  IMAD R4, R21, UR6, RZ ;  /* 0x0000000615047c24 */ /* 0x000fe2000f8e02ff */
[----:B------:R-:W-:Y:S01]  /*1c60*/  LOP3.LUT R3, R6, 0x40, R3, 0xe2, !PT ;  /* 0x0000004006037812 */ /* 0x000fe200078ee203 */
[----:B------:R-:W-:Y:S01]  /*1c70*/  USEL UR5, URZ, 0x1, !UP1 ;  /* 0x000000013f057887 */ /* 0x000fe2000c800000 */
[C---:B------:R-:W-:Y:S01]  /*1c80*/  ISETP.GE.OR P0, PT, R0.reuse, UR8, P0 ;  /* 0x0000000800007c0c */ /* 0x040fe20008706670 */
[----:B------:R-:W-:Y:S01]  /*1c90*/  USEL UR4, URZ, 0x1, !UP0 ;  /* 0x000000013f047887 */ /* 0x000fe2000c000000 */
[----:B------:R-:W-:Y:S01]  /*1ca0*/  IMAD.WIDE R6, R153, 0x80, RZ ;  /* 0x0000008099067825 */ /* 0x000fe200078e02ff */
[----:B------:R-:W-:Y:S01]  /*1cb0*/  ULOP3.LUT UR39, UR39, 0x3, URZ, 0xc0, !UPT ;  /* 0x0000000327277892 */ /* 0x000fe2000f8ec03f */
[----:B------:R-:W-:Y:S01]  /*1cc0*/  IADD3 R0, -R0, UR8, R11 ;  /* 0x0000000800007c10 */ /* 0x000fe2000fffe10b */
[----:B------:R-:W-:Y:S01]  /*1cd0*/  ULOP3.LUT UR38, UR4, UR38, UR5, 0x96, !UPT ;  /* 0x0000002604267292 */ /* 0x000fe2000f8e9605 */
[C---:B------:R-:W-:Y:S01]  /*1ce0*/  IMAD R15, R23.reuse, UR7, R4 ;  /* 0x00000007170f7c24 */ /* 0x040fe2000f8e0204 */
[----:B------:R-:W-:Y:S01]  /*1cf0*/  LOP3.LUT R167, R6, R3, R10, 0xfe, !PT ;  /* 0x0000000306a77212 */ /* 0x000fe200078efe0a */
[----:B------:R-:W-:-:S04]  /*1d00*/  IMAD.WIDE.U32 R4, R23, UR6, R8 ;  /* 0x0000000617047c25 */ /* 0x000fc8000f8e0008 */
[----:B------:R-:W-:Y:S02]  /*1d10*/  IMAD.IADD R5, R5, 0x1, R15 ;  /* 0x0000000105057824 */ /* 0x000fe400078e020f */
[----:B------:R-:W-:Y:S02]  /*1d20*/  IMAD.IADD R3, R13, 0x1, -R152 ;  /* 0x000000010d037824 */ /* 0x000fe400078e0a98 */
[----:B------:R-:W-:Y:S01]  /*1d30*/  IMAD.MOV.U32 R153, RZ, RZ, -0x1 ;  /* 0xffffffffff997424 */ /* 0x000fe200078e00ff */
[----:B------:R-:W-:Y:S06]  /*1d40*/  @P0 BRA `(.L_x_28) ;  /* 0x0000007800dc0947 */ /* 0x000fec0003800000 */
[----:B------:R-:W0:Y:S01]  /*1d50*/  LDC.64 R10, c[0x0][0x5c8] ;  /* 0x00017200ff0a7b82 */ /* 0x000e220000000a00 */
[----:B-----5:R-:W-:Y:S01]  /*1d60*/  FSETP.NEU.AND P0, PT, R155, RZ, PT ;  /* 0x000000ff9b00720b */ /* 0x020fe20003f0d000 */
[----:B------:R-:W-:Y:S01]  /*1d70*/  BSSY B0, `(.L_x_28) ;  /* 0x00007b4000007945 */ /* 0x000fe20003800000 */
[----:B------:R-:W-:-:S04]  /*1d80*/  ISETP.GT.AND P2, PT, R3, RZ, PT ;  /* 0x000000ff0300720c */ /* 0x000fc80003f44270 */
[----:B------:R-:W-:Y:S01]  /*1d90*/  ISETP.GT.AND P1, PT, R0, RZ, P2 ;  /* 0x000000ff0000720c */ /* 0x000fe20001724270 */
[-C--:B0-----:R-:W-:Y:S02]  /*1da0*/  IMAD R12, R7, R10.reuse, RZ ;  /* 0x0000000a070c7224 */ /* 0x081fe400078e02ff */
[----:B------:R-:W-:-:S04]  /*1db0*/  IMAD.WIDE.U32 R160, R167, R10, R4 ;  /* 0x0000000aa7a07225 */ /* 0x000fc800078e0004 */
[----:B------:R-:W-:-:S04]  /*1dc0*/  IMAD R5, R167, R11, R12 ;  /* 0x0000000ba7057224 */ /* 0x000fc800078e020c */
[----:B------:R-:W-:Y:S01]  /*1dd0*/  IMAD.IADD R169, R161, 0x1, R5 ;  /* 0x00000001a1a97824 */ /* 0x000fe200078e0205 */
[----:B------:R-:W-:Y:S06]  /*1de0*/  @!P0 BRA `(.L_x_29) ;  /* 0x0000005400988947 */ /* 0x000fec0003800000 */
[----:B------:R-:W0:Y:S01]  /*1df0*/  LDC.64 R14, c[0x0][0x5b8] ;  /* 0x00016e00ff0e7b82 */ /* 0x000e220000000a00 */
[----:B------:R-:W-:-:S07]  /*1e00*/  ULDC.64 UR4, c[0x0][0x5c0] ;  /* 0x0001700000047ab9 */ /* 0x000fce0000000a00 */
[----:B------:R-:W1:Y:S08]  /*1e10*/  LDC.64 R164, c[0x0][0x5b0] ;  /* 0x00016c00ffa47b82 */ /* 0x000e700000000a00 */
[----:B------:R-:W2:Y:S01]  /*1e20*/  LDC.64 R12, c[0x0][0x5a8] ;  /* 0x00016a00ff0c7b82 */ /* 0x000ea20000000a00 */
[-C--:B0-----:R-:W-:Y:S02]  /*1e30*/  IMAD R4, R21, R14.reuse, RZ ;  /* 0x0000000e15047224 */ /* 0x081fe400078e02ff */
[----:B------:R-:W-:-:S04]  /*1e40*/  IMAD.WIDE.U32 R162, R23, R14, R8 ;  /* 0x0000000e17a27225 */ /* 0x000fc800078e0008 */
[----:B------:R-:W-:Y:S02]  /*1e50*/  IMAD R159, R23, R15, R4 ;  /* 0x0000000f179f7224 */ /* 0x000fe400078e0204 */
[-C--:B-1----:R-:W-:Y:S02]  /*1e60*/  IMAD R6, R7, R164.reuse, RZ ;  /* 0x000000a407067224 */ /* 0x082fe400078e02ff */
[----:B------:R-:W-:Y:S02]  /*1e70*/  IMAD.IADD R21, R163, 0x1, R159 ;  /* 0x00000001a3157824 */ /* 0x000fe400078e029f */
[----:B------:R-:W-:Y:S02]  /*1e80*/  IMAD.MOV.U32 R20, RZ, RZ, R162 ;  /* 0x000000ffff147224 */ /* 0x000fe400078e00a2 */
[C---:B------:R-:W-:Y:S02]  /*1e90*/  IMAD R161, R167.reuse, R165, R6 ;  /* 0x000000a5a7a17224 */ /* 0x040fe400078e0206 */
[----:B------:R-:W-:-:S04]  /*1ea0*/  IMAD.WIDE.U32 R4, R167, R164, R20 ;  /* 0x000000a4a7047225 */ /* 0x000fc800078e0014 */
[----:B------:R-:W-:Y:S01]  /*1eb0*/  IMAD.IADD R5, R5, 0x1, R161 ;  /* 0x0000000105057824 */ /* 0x000fe200078e02a1 */
[----:B--2---:R-:W-:-:S04]  /*1ec0*/  LEA R6, P0, R4, R12, 0x1 ;  /* 0x0000000c04067211 */ /* 0x004fc800078008ff */
[----:B------:R-:W-:-:S05]  /*1ed0*/  LEA.HI.X R7, R4, R13, R5, 0x1, P0 ;  /* 0x0000000d04077211 */ /* 0x000fca00000f0c05 */
[----:B------:R0:W2:Y:S01]  /*1ee0*/  @P1 LDG.E.LTC128B.U16 R15, desc[UR36][R6.64] ;  /* 0x00000024060f1981 */ /* 0x0000a2000c1e1520 */
[----:B------:R-:W-:Y:S01]  /*1ef0*/  IMAD.WIDE.U32 R156, R167, R164, R8 ;  /* 0x000000a4a79c7225 */ /* 0x000fe200078e0008 */
[----:B------:R-:W-:Y:S03]  /*1f00*/  BSSY B1, `(.L_x_30) ;  /* 0x0000013000017945 */ /* 0x000fe60003800000 */
[----:B------:R-:W-:Y:S02]  /*1f10*/  IMAD.IADD R157, R161, 0x1, R157 ;  /* 0x00000001a19d7824 */ /* 0x000fe400078e029d */
[----:B------:R-:W-:-:S04]  /*1f20*/  IMAD.WIDE.U32 R156, R23, R14, R156 ;  /* 0x0000000e179c7225 */ /* 0x000fc800078e009c */
[----:B0-----:R-:W-:Y:S01]  /*1f30*/  IMAD.IADD R7, R159, 0x1, R157 ;  /* 0x000000019f077824 */ /* 0x001fe200078e029d */
[----:B------:R-:W-:Y:S02]  /*1f40*/  LEA R6, P4, R156, R12, 0x1 ;  /* 0x0000000c9c067211 */ /* 0x000fe400078808ff */
[----:B------:R-:W-:Y:S02]  /*1f50*/  SHF.L.U64.HI R157, R164, 0x3, R165 ;  /* 0x00000003a49d7819 */ /* 0x000fe400000102a5 */
[----:B------:R-:W-:Y:S01]  /*1f60*/  LEA.HI.X R7, R156, R13, R7, 0x1, P4 ;  /* 0x0000000d9c077211 */ /* 0x000fe200020f0c07 */
[----:B------:R-:W-:Y:S02]  /*1f70*/  IMAD.SHL.U32 R156, R164, 0x8, RZ ;  /* 0x00000008a49c7824 */ /* 0x000fe400078e00ff */
[----:B--2---:R-:W-:-:S05]  /*1f80*/  HADD2.F32 R4, -RZ, R15.H0_H0 ;  /* 0x2000000fff047230 */ /* 0x004fca0000004100 */
[----:B------:R-:W-:Y:S01]  /*1f90*/  FMUL R5, R4, R155 ;  /* 0x0000009b04057220 */ /* 0x000fe20000400000 */
[----:B------:R-:W-:-:S03]  /*1fa0*/  LEA R4, P0, R160, UR4, 0x1 ;  /* 0x00000004a0047c11 */ /* 0x000fc6000f8008ff */
[----:B------:R-:W-:Y:S01]  /*1fb0*/  FFMA R24, R24, R154, R5 ;  /* 0x0000009a18187223 */ /* 0x000fe20000000005 */
[----:B------:R-:W-:Y:S02]  /*1fc0*/  LEA.HI.X R5, R160, UR5, R169, 0x1, P0 ;  /* 0x00000005a0057c11 */ /* 0x000fe400080f0ca9 */
[----:B------:R-:W-:Y:S02]  /*1fd0*/  ISETP.GT.AND P0, PT, R3, 0x1, PT ;  /* 0x000000010300780c */ /* 0x000fe40003f04270 */
[----:B------:R-:W-:Y:S02]  /*1fe0*/  F2FP.F16.F32.PACK_AB R24, RZ, R24 ;  /* 0x00000018ff18723e */ /* 0x000fe400000000ff */
[----:B------:R-:W-:-:S03]  /*1ff0*/  ISETP.GT.AND P3, PT, R0, RZ, P0 ;  /* 0x000000ff0000720c */ /* 0x000fc60000764270 */
[----:B------:R0:W-:Y:S10]  /*2000*/  @P1 STG.E.U16 desc[UR36][R4.64], R24 ;  /* 0x0000001804001986 */ /* 0x0001f4000c101524 */
[----:B------:R-:W-:Y:S05]  /*2010*/  @!P3 BRA `(.L_x_31) ;  /* 0x000000000004b947 */ /* 0x000fea0003800000 */
[----:B------:R1:W5:Y:S02]  /*2020*/  LDG.E.LTC128B.U16 R15, desc[UR36][R6.64+0x2] ;  /* 0x00000224060f7981 */ /* 0x000364000c1e1520 */
.L_x_31:
[----:B------:R-:W-:Y:S05]  /*2030*/  BSYNC B1 ;  /* 0x0000000000017941 */ /* 0x000fea0003800000 */
.L_x_30:
[----:B-----5:R-:W-:Y:S01]  /*2040*/  HADD2.F32 R20, -RZ, R15.H0_H0 ;  /* 0x2000000fff147230 */ /* 0x020fe20000004100 */
[----:B------:R-:W-:Y:S01]  /*2050*/  ISETP.GT.AND P2, PT, R0, 0x8, P2 ;  /* 0x000000080000780c */ /* 0x000fe20001744270 */
[----:B------:R-:W-:Y:S01]  /*2060*/  IMAD.WIDE.U32 R156, R167, R164, R156 ;  /* 0x000000a4a79c7225 */ /* 0x000fe200078e009c */
[----:B------:R-:W-:-:S03]  /*2070*/  PRMT R152, R15, 0x7610, R152 ;  /* 0x000076100f987816 */ /* 0x000fc60000000098 */
[----:B------:R-:W-:Y:S01]  /*2080*/  FMUL R20, R20, R155 ;  /* 0x0000009b14147220 */ /* 0x000fe20000400000 */
[----:B------:R-:W-:Y:S01]  /*2090*/  IMAD.IADD R161, R161, 0x1, R157 ;  /* 0x00000001a1a17824 */ /* 0x000fe200078e029d */
[----:B------:R-:W-:Y:S02]  /*20a0*/  IADD3 R162, P1, R162, R156, RZ ;  /* 0x0000009ca2a27210 */ /* 0x000fe40007f3e0ff */
[----:B------:R-:W-:-:S03]  /*20b0*/  FFMA R25, R25, R154, R20 ;  /* 0x0000009a19197223 */ /* 0x000fc60000000014 */
[----:B------:R-:W-:Y:S01]  /*20c0*/  IMAD.X R21, R161, 0x1, R21, P1 ;  /* 0x00000001a1157824 */ /* 0x000fe200008e0615 */
[C---:B------:R-:W-:Y:S02]  /*20d0*/  LEA R20, P1, R162.reuse, R12, 0x1 ;  /* 0x0000000ca2147211 */ /* 0x040fe400078208ff */
[----:B------:R-:W-:Y:S02]  /*20e0*/  F2FP.F16.F32.PACK_AB R25, RZ, R25 ;  /* 0x00000019ff19723e */ /* 0x000fe400000000ff */
[----:B------:R-:W-:Y:S02]  /*20f0*/  LEA.HI.X R21, R162, R13, R21, 0x1, P1 ;  /* 0x0000000da2157211 */ /* 0x000fe400008f0c15 */
[----:B------:R-:W-:-:S05]  /*2100*/  PRMT R157, R25, 0x7610, R157 ;  /* 0x00007610199d7816 */ /* 0x000fca000000009d */
[----:B------:R2:W-:Y:S04]  /*2110*/  @P3 STG.E.U16 desc[UR36][R4.64+0x2], R157 ;  /* 0x0000029d04003986 */ /* 0x0005e8000c101524 */
[----:B------:R-:W0:Y:S01]  /*2120*/  @P2 LDG.E.LTC128B.U16 R152, desc[UR36][R20.64] ;  /* 0x0000002414982981 */ /* 0x000e22000c1e1520 */
[----:B------:R-:W-:Y:S01]  /*2130*/  IADD3 R8, P1, R8, R156, RZ ;  /* 0x0000009c08087210 */ /* 0x000fe20007f3e0ff */
[----:B------:R-:W-:Y:S01]  /*2140*/  BSSY B1, `(.L_x_32) ;  /* 0x0000011000017945 */ /* 0x000fe20003800000 */
[----:B------:R-:W-:Y:S02]  /*2150*/  SHF.L.U64.HI R11, R10, 0x4, R11 ;  /* 0x000000040a0b7819 */ /* 0x000fe4000001020b */
[----:B------:R-:W-:Y:S01]  /*2160*/  ISETP.GT.AND P0, PT, R0, 0x8, P0 ;  /* 0x000000080000780c */ /* 0x000fe20000704270 */
[----:B------:R-:W-:Y:S01]  /*2170*/  IMAD.X R9, R9, 0x1, R161, P1 ;  /* 0x0000000109097824 */ /* 0x000fe200008e06a1 */
[----:B------:R-:W-:Y:S01]  /*2180*/  LEA R10, P1, R10, R4, 0x4 ;  /* 0x000000040a0a7211 */ /* 0x000fe200078220ff */
[----:B------:R-:W-:-:S04]  /*2190*/  IMAD.WIDE.U32 R14, R23, R14, R8 ;  /* 0x0000000e170e7225 */ /* 0x000fc800078e0008 */
[----:B------:R-:W-:Y:S01]  /*21a0*/  IMAD.X R11, R11, 0x1, R5, P1 ;  /* 0x000000010b0b7824 */ /* 0x000fe200008e0605 */
[----:B------:R-:W-:Y:S01]  /*21b0*/  LEA R8, P3, R14, R12, 0x1 ;  /* 0x0000000c0e087211 */ /* 0x000fe200078608ff */
[----:B------:R-:W-:-:S05]  /*21c0*/  IMAD.IADD R9, R159, 0x1, R15 ;  /* 0x000000019f097824 */ /* 0x000fca00078e020f */
[----:B------:R-:W-:Y:S01]  /*21d0*/  LEA.HI.X R9, R14, R13, R9, 0x1, P3 ;  /* 0x0000000d0e097211 */ /* 0x000fe200018f0c09 */
[----:B0-----:R-:W-:-:S05]  /*21e0*/  HADD2.F32 R24, -RZ, R152.H0_H0 ;  /* 0x20000098ff187230 */ /* 0x001fca0000004100 */
[----:B------:R-:W-:-:S04]  /*21f0*/  FMUL R25, R24, R155 ;  /* 0x0000009b18197220 */ /* 0x000fc80000400000 */
[----:B------:R-:W-:-:S05]  /*2200*/  FFMA R25, R26, R154, R25 ;  /* 0x0000009a1a197223 */ /* 0x000fca0000000019 */
[----:B------:R-:W-:-:S05]  /*2210*/  F2FP.F16.F32.PACK_AB R25, RZ, R25 ;  /* 0x00000019ff19723e */ /* 0x000fca00000000ff */
[----:B------:R2:W-:Y:S01]  /*2220*/  @P2 STG.E.U16 desc[UR36][R10.64], R25 ;  /* 0x000000190a002986 */ /* 0x0005e2000c101524 */
[----:B------:R-:W-:Y:S05]  /*2230*/  @!P0 BRA `(.L_x_33) ;  /* 0x0000000000048947 */ /* 0x000fea0003800000 */
[----:B------:R0:W5:Y:S02]  /*2240*/  LDG.E.LTC128B.U16 R152, desc[UR36][R8.64+0x2] ;  /* 0x0000022408987981 */ /* 0x000164000c1e1520 */
.L_x_33:
[----:B------:R-:W-:Y:S05]  /*2250*/  BSYNC B1 ;  /* 0x0000000000017941 */ /* 0x000fea0003800000 */
.L_x_32:
[----:B-----5:R-:W-:Y:S01]  /*2260*/  HADD2.F32 R12, -RZ, R152.H0_H0 ;  /* 0x20000098ff0c7230 */ /* 0x020fe20000004100 */
[----:B------:R-:W-:Y:S01]  /*2270*/  ISETP.GT.AND P1, PT, R3, 0x8, PT ;  /* 0x000000080300780c */ /* 0x000fe20003f24270 */
[----:B------:R-:W-:Y:S03]  /*2280*/  BSSY B1, `(.L_x_34) ;  /* 0x0000008000017945 */ /* 0x000fe60003800000 */
[----:B------:R-:W-:Y:S01]  /*2290*/  FMUL R12, R12, R155 ;  /* 0x0000009b0c0c7220 */ /* 0x000fe20000400000 */
[----:B------:R-:W-:-:S03]  /*22a0*/  ISETP.GT.AND P2, PT, R0, RZ, P1 ;  /* 0x000000ff0000720c */ /* 0x000fc60000f44270 */
[----:B------:R-:W-:-:S05]  /*22b0*/  FFMA R12, R27, R154, R12 ;  /* 0x0000009a1b0c7223 */ /* 0x000fca000000000c */
[----:B------:R-:W-:-:S05]  /*22c0*/  F2FP.F16.F32.PACK_AB R12, RZ, R12 ;  /* 0x0000000cff0c723e */ /* 0x000fca00000000ff */
[----:B------:R3:W-:Y:S01]  /*22d0*/  @P0 STG.E.U16 desc[UR36][R10.64+0x2], R12 ;  /* 0x0000020c0a000986 */ /* 0x0007e2000c101524 */
[----:B------:R-:W-:Y:S05]  /*22e0*/  @!P2 BRA `(.L_x_35) ;  /* 0x000000000004a947 */ /* 0x000fea0003800000 */
[----:B------:R4:W5:Y:S02]  /*22f0*/  LDG.E.LTC128B.U16 R152, desc[UR36][R6.64+0x10] ;  /* 0x0000102406987981 */ /* 0x000964000c1e1520 */
.L_x_35:
[----:B------:R-:W-:Y:S05]  /*2300*/  BSYNC B1 ;  /* 0x0000000000017941 */ /* 0x000fea0003800000 */
.L_x_34:
[----:B---3-5:R-:W-:Y:S01]  /*2310*/  HADD2.F32 R12, -RZ, R152.H0_H0 ;  /* 0x20000098ff0c7230 */ /* 0x028fe20000004100 */
        /* <DEDUP_REMOVED lines=9> */
.L_x_37:
[----:B------:R-:W-:Y:S05]  /*23b0*/  BSYNC B1 ;  /* 0x0000000000017941 */ /* 0x000fea0003800000 */
.L_x_36:
[----:B-----5:R-:W-:Y:S01]  /*23c0*/  HADD2.F32 R12, -RZ, R152.H0_H0 ;  /* 0x20000098ff0c7230 */ /* 0x020fe20000004100 */
[----:B------:R-:W-:Y:S01]  /*23d0*/  ISETP.GT.AND P1, PT, R0, 0x8, P1 ;  /* 0x000000080000780c */ /* 0x000fe20000f24270 */
[----:B------:R-:W-:Y:S03]  /*23e0*/  BSSY B1, `(.L_x_38) ;  /* 0x0000007000017945 */ /* 0x000fe60003800000 */
[----:B------:R-:W-:-:S04]  /*23f0*/  FMUL R12, R12, R155 ;  /* 0x0000009b0c0c7220 */ /* 0x000fc80000400000 */
[----:B------:R-:W-:-:S05]  /*2400*/  FFMA R12, R29, R154, R12 ;  /* 0x0000009a1d0c7223 */ /* 0x000fca000000000c */
[----:B------:R-:W-:-:S05]  /*2410*/  F2FP.F16.F32.PACK_AB R12, RZ, R12 ;  /* 0x0000000cff0c723e */ /* 0x000fca00000000ff */
[----:B------:R0:W-:Y:S01]  /*2420*/  @P3 STG.E.U16 desc[UR36][R4.64+0x12], R12 ;  /* 0x0000120c04003986 */ /* 0x0001e2000c101524 */
[----:B------:R-:W-:Y:S05]  /*2430*/  @!P1 BRA `(.L_x_39) ;  /* 0x0000000000049947 */ /* 0x000fea0003800000 */
[----:B------:R0:W5:Y:S02]  /*2440*/  LDG.E.LTC128B.U16 R152, desc[UR36][R8.64+0x10] ;  /* 0x0000102408987981 */ /* 0x000164000c1e1520 */
.L_x_39:
[----:B------:R-:W-:Y:S05]  /*2450*/  BSYNC B1 ;  /* 0x0000000000017941 */ /* 0x000fea0003800000 */
.L_x_38:
[----:B0----5:R-:W-:Y:S01]  /*2460*/  HADD2.F32 R12, -RZ, R152.H0_H0 ;  /* 0x20000098ff0c7230 */ /* 0x021fe20000004100 */
[----:B------:R-:W-:Y:S01]  /*2470*/  ISETP.GT.AND P0, PT, R0, 0x8, P0 ;  /* 0x000000080000780c */ /* 0x000fe20000704270 */
[----:B------:R-:W-:Y:S03]  /*2480*/  BSSY B1, `(.L_x_40) ;  /* 0x0000007000017945 */ /* 0x000fe60003800000 */
[----:B---3--:R-:W-:-:S04]  /*2490*/  FMUL R13, R12, R155 ;  /* 0x0000009b0c0d7220 */ /* 0x008fc80000400000 */
[----:B------:R-:W-:-:S05]  /*24a0*/  FFMA R13, R30, R154, R13 ;  /* 0x0000009a1e0d7223 */ /* 0x000fca000000000d */
[----:B------:R-:W-:-:S05]  /*24b0*/  F2FP.F16.F32.PACK_AB R13, RZ, R13 ;  /* 0x0000000dff0d723e */ /* 0x000fca00000000ff */
[----:B------:R0:W-:Y:S01]  /*24c0*/  @P1 STG.E.U16 desc[UR36][R10.64+0x10], R13 ;  /* 0x0000100d0a001986 */ /* 0x0001e2000c101524 */
[----:B------:R-:W-:Y:S05]  /*24d0*/  @!P0 BRA `(.L_x_41) ;  /* 0x0000000000048947 */ /* 0x000fea0003800000 */
[----:B------:R3:W5:Y:S02]  /*24e0*/  LDG.E.LTC128B.U16 R152, desc[UR36][R8.64+0x12] ;  /* 0x0000122408987981 */ /* 0x000764000c1e1520 */
.L_x_41:
[----:B------:R-:W-:Y:S05]  /*24f0*/  BSYNC B1 ;  /* 0x0000000000017941 */ /* 0x000fea0003800000 */
.L_x_40:
        /* <DEDUP_REMOVED lines=10> */
.L_x_43:
[----:B------:R-:W-:Y:S05]  /*25a0*/  BSYNC B1 ;  /* 0x0000000000017941 */ /* 0x000fea0003800000 */
.L_x_42:
[----:B0----5:R-:W-:Y:S01]  /*25b0*/  HADD2.F32 R12, -RZ, R152.H0_H0 ;  /* 0x20000098ff0c7230 */ /* 0x021fe20000004100 */
        /* <DEDUP_REMOVED lines=9> */
.L_x_45:
[----:B------:R-:W-:Y:S05]  /*2650*/  BSYNC B1 ;  /* 0x0000000000017941 */ /* 0x000fea0003800000 */
.L_x_44:
        /* <DEDUP_REMOVED lines=9> */
.L_x_47:
[----:B------:R-:W-:Y:S05]  /*26f0*/  BSYNC B1 ;  /* 0x0000000000017941 */ /* 0x000fea0003800000 */
.L_x_46:
[----:B0----5:R-:W-:Y:S01]  /*2700*/  HADD2.F32 R12, -RZ, R152.H0_H0 ;  /* 0x20000098ff0c7230 */ /* 0x021fe20000004100 */
        /* <DEDUP_REMOVED lines=8> */
.L_x_49:
[----:B------:R-:W-:Y:S05]  /*2790*/  BSYNC B1 ;  /* 0x0000000000017941 */ /* 0x000fea0003800000 */
.L_x_48:
        /* <DEDUP_REMOVED lines=10> */
.L_x_51:
[----:B------:R-:W-:Y:S05]  /*2840*/  BSYNC B1 ;  /* 0x0000000000017941 */ /* 0x000fea0003800000 */
.L_x_50:
        /* <DEDUP_REMOVED lines=10> */
.L_x_53:
[----:B------:R-:W-:Y:S05]  /*28f0*/  BSYNC B1 ;  /* 0x0000000000017941 */ /* 0x000fea0003800000 */
.L_x_52:
        /* <DEDUP_REMOVED lines=9> */
.L_x_55:
[----:B------:R-:W-:Y:S05]  /*2990*/  BSYNC B1 ;  /* 0x0000000000017941 */ /* 0x000fea0003800000 */
.L_x_54:
        /* <DEDUP_REMOVED lines=9> */
.L_x_57:
[----:B------:R-:W-:Y:S05]  /*2a30*/  BSYNC B1 ;  /* 0x0000000000017941 */ /* 0x000fea0003800000 */
.L_x_56:
        /* <DEDUP_REMOVED lines=10> */
.L_x_59:
[----:B------:R-:W-:Y:S05]  /*2ae0*/  BSYNC B1 ;  /* 0x0000000000017941 */ /* 0x000fea0003800000 */
.L_x_58:
        /* <DEDUP_REMOVED lines=10> */
.L_x_61:
[----:B------:R-:W-:Y:S05]  /*2b90*/  BSYNC B1 ;  /* 0x0000000000017941 */ /* 0x000fea0003800000 */
.L_x_60:
        /* <DEDUP_REMOVED lines=9> */
.L_x_63:
[----:B------:R-:W-:Y:S05]  /*2c30*/  BSYNC B1 ;  /* 0x0000000000017941 */ /* 0x000fea0003800000 */
.L_x_62:
        /* <DEDUP_REMOVED lines=9> */
.L_x_65:
[----:B------:R-:W-:Y:S05]  /*2cd0*/  BSYNC B1 ;  /* 0x0000000000017941 */ /* 0x000fea0003800000 */
.L_x_64:
        /* <DEDUP_REMOVED lines=10> */
.L_x_67:
[----:B------:R-:W-:Y:S05]  /*2d80*/  BSYNC B1 ;  /* 0x0000000000017941 */ /* 0x000fea0003800000 */
.L_x_66:
        /* <DEDUP_REMOVED lines=10> */
.L_x_69:
[----:B------:R-:W-:Y:S05]  /*2e30*/  BSYNC B1 ;  /* 0x0000000000017941 */ /* 0x000fea0003800000 */
.L_x_68:
        /* <DEDUP_REMOVED lines=9> */
.L_x_71:
[----:B------:R-:W-:Y:S05]  /*2ed0*/  BSYNC B1 ;  /* 0x0000000000017941 */ /* 0x000fea0003800000 */
.L_x_70:
        /* <DEDUP_REMOVED lines=9> */
.L_x_73:
[----:B------:R-:W-:Y:S05]  /*2f70*/  BSYNC B1 ;  /* 0x0000000000017941 */ /* 0x000fea0003800000 */
.L_x_72:
        /* <DEDUP_REMOVED lines=10> */
.L_x_75:
[----:B------:R-:W-:Y:S05]  /*3020*/  BSYNC B1 ;  /* 0x0000000000017941 */ /* 0x000fea0003800000 */
.L_x_74:
        /* <DEDUP_REMOVED lines=10> */
.L_x_77:
[----:B------:R-:W-:Y:S05]  /*30d0*/  BSYNC B1 ;  /* 0x0000000000017941 */ /* 0x000fea0003800000 */
.L_x_76:
        /* <DEDUP_REMOVED lines=9> */
.L_x_79:
[----:B------:R-:W-:Y:S05]  /*3170*/  BSYNC B1 ;  /* 0x0000000000017941 */ /* 0x000fea0003800000 */
.L_x_78:
        /* <DEDUP_REMOVED lines=9> */
.L_x_81:
[----:B------:R-:W-:Y:S05]  /*3210*/  BSYNC B1 ;  /* 0x0000000000017941 */ /* 0x000fea0003800000 */
.L_x_80:
        /* <DEDUP_REMOVED lines=10> */
.L_x_83:
[----:B------:R-:W-:Y:S05]  /*32c0*/  BSYNC B1 ;  /* 0x0000000000017941 */ /* 0x000fea0003800000 */
.L_x_82:
        /* <DEDUP_REMOVED lines=10> */
.L_x_85:
[----:B------:R-:W-:Y:S05]  /*3370*/  BSYNC B1 ;  /* 0x0000000000017941 */ /* 0x000fea0003800000 */
.L_x_84:
        /* <DEDUP_REMOVED lines=9> */
.L_x_87:
[----:B------:R-:W-:Y:S05]  /*3410*/  BSYNC B1 ;  /* 0x0000000000017941 */ /* 0x000fea0003800000 */
.L_x_86:
        /* <DEDUP_REMOVED lines=9> */
.L_x_89:
[----:B------:R-:W-:Y:S05]  /*34b0*/  BSYNC B1 ;  /* 0x0000000000017941 */ /* 0x000fea0003800000 */
.L_x_88:
        /* <DEDUP_REMOVED lines=10> */
.L_x_91:
[----:B------:R-:W-:Y:S05]  /*3560*/  BSYNC B1 ;  /* 0x0000000000017941 */ /* 0x000fea0003800000 */
.L_x_90:
        /* <DEDUP_REMOVED lines=10> */
.L_x_93:
[----:B------:R-:W-:Y:S05]  /*3610*/  BSYNC B1 ;  /* 0x0000000000017941 */ /* 0x000fea0003800000 */
.L_x_92:
        /* <DEDUP_REMOVED lines=9> */
.L_x_95:
[----:B------:R-:W-:Y:S05]  /*36b0*/  BSYNC B1 ;  /* 0x0000000000017941 */ /* 0x000fea0003800000 */
.L_x_94:
        /* <DEDUP_REMOVED lines=9> */
.L_x_97:
[----:B------:R-:W-:Y:S05]  /*3750*/  BSYNC B1 ;  /* 0x0000000000017941 */ /* 0x000fea0003800000 */
.L_x_96:
        /* <DEDUP_REMOVED lines=10> */
.L_x_99:
[----:B------:R-:W-:Y:S05]  /*3800*/  BSYNC B1 ;  /* 0x0000000000017941 */ /* 0x000fea0003800000 */
.L_x_98:
        /* <DEDUP_REMOVED lines=10> */
.L_x_101:
[----:B------:R-:W-:Y:S05]  /*38b0*/  BSYNC B1 ;  /* 0x0000000000017941 */ /* 0x000fea0003800000 */
.L_x_100:
        /* <DEDUP_REMOVED lines=9> */
.L_x_103:
[----:B------:R-:W-:Y:S05]  /*3950*/  BSYNC B1 ;  /* 0x0000000000017941 */ /* 0x000fea0003800000 */
.L_x_102:
        /* <DEDUP_REMOVED lines=9> */
.L_x_105:
[----:B------:R-:W-:Y:S05]  /*39f0*/  BSYNC B1 ;  /* 0x0000000000017941 */ /* 0x000fea0003800000 */
.L_x_104:
        /* <DEDUP_REMOVED lines=10> */
.L_x_107:
[----:B------:R-:W-:Y:S05]  /*3aa0*/  BSYNC B1 ;  /* 0x0000000000017941 */ /* 0x000fea0003800000 */
.L_x_106:
        /* <DEDUP_REMOVED lines=10> */
.L_x_109:
[----:B------:R-:W-:Y:S05]  /*3b50*/  BSYNC B1 ;  /* 0x0000000000017941 */ /* 0x000fea0003800000 */
.L_x_108:
        /* <DEDUP_REMOVED lines=9> */
.L_x_111:
[----:B------:R-:W-:Y:S05]  /*3bf0*/  BSYNC B1 ;  /* 0x0000000000017941 */ /* 0x000fea0003800000 */
.L_x_110:
        /* <DEDUP_REMOVED lines=9> */
.L_x_113:
[----:B------:R-:W-:Y:S05]  /*3c90*/  BSYNC B1 ;  /* 0x0000000000017941 */ /* 0x000fea0003800000 */
.L_x_112:
        /* <DEDUP_REMOVED lines=10> */
.L_x_115:
[----:B------:R-:W-:Y:S05]  /*3d40*/  BSYNC B1 ;  /* 0x0000000000017941 */ /* 0x000fea0003800000 */
.L_x_114:
        /* <DEDUP_REMOVED lines=10> */
.L_x_117:
[----:B------:R-:W-:Y:S05]  /*3df0*/  BSYNC B1 ;  /* 0x0000000000017941 */ /* 0x000fea0003800000 */
.L_x_116:
        /* <DEDUP_REMOVED lines=9> */
.L_x_119:
[----:B------:R-:W-:Y:S05]  /*3e90*/  BSYNC B1 ;  /* 0x0000000000017941 */ /* 0x000fea0003800000 */
.L_x_118:
        /* <DEDUP_REMOVED lines=9> */
.L_x_121:
[----:B------:R-:W-:Y:S05]  /*3f30*/  BSYNC B1 ;  /* 0x0000000000017941 */ /* 0x000fea0003800000 */
.L_x_120:
        /* <DEDUP_REMOVED lines=10> */
.L_x_123:
[----:B------:R-:W-:Y:S05]  /*3fe0*/  BSYNC B1 ;  /* 0x0000000000017941 */ /* 0x000fea0003800000 */
.L_x_122:
        /* <DEDUP_REMOVED lines=10> */
.L_x_125:
[----:B------:R-:W-:Y:S05]  /*4090*/  BSYNC B1 ;  /* 0x0000000000017941 */ /* 0x000fea0003800000 */
.L_x_124:
        /* <DEDUP_REMOVED lines=9> */
.L_x_127:
[----:B------:R-:W-:Y:S05]  /*4130*/  BSYNC B1 ;  /* 0x0000000000017941 */ /* 0x000fea0003800000 */
.L_x_126:
        /* <DEDUP_REMOVED lines=9> */
.L_x_129:
[----:B------:R-:W-:Y:S05]  /*41d0*/  BSYNC B1 ;  /* 0x0000000000017941 */ /* 0x000fea0003800000 */
.L_x_128:
        /* <DEDUP_REMOVED lines=10> */
.L_x_131:
[----:B------:R-:W-:Y:S05]  /*4280*/  BSYNC B1 ;  /* 0x0000000000017941 */ /* 0x000fea0003800000 */
.L_x_130:
        /* <DEDUP_REMOVED lines=10> */
.L_x_133:
[----:B------:R-:W-:Y:S05]  /*4330*/  BSYNC B1 ;  /* 0x0000000000017941 */ /* 0x000fea0003800000 */
.L_x_132:
        /* <DEDUP_REMOVED lines=9> */
.L_x_135:
[----:B------:R-:W-:Y:S05]  /*43d0*/  BSYNC B1 ;  /* 0x0000000000017941 */ /* 0x000fea0003800000 */
.L_x_134:
        /* <DEDUP_REMOVED lines=9> */
.L_x_137:
[----:B------:R-:W-:Y:S05]  /*4470*/  BSYNC B1 ;  /* 0x0000000000017941 */ /* 0x000fea0003800000 */
.L_x_136:
        /* <DEDUP_REMOVED lines=10> */
.L_x_139:
[----:B------:R-:W-:Y:S05]  /*4520*/  BSYNC B1 ;  /* 0x0000000000017941 */ /* 0x000fea0003800000 */
.L_x_138:
        /* <DEDUP_REMOVED lines=10> */
.L_x_141:
[----:B------:R-:W-:Y:S05]  /*45d0*/  BSYNC B1 ;  /* 0x0000000000017941 */ /* 0x000fea0003800000 */
.L_x_140:
        /* <DEDUP_REMOVED lines=9> */
.L_x_143:
[----:B------:R-:W-:Y:S05]  /*4670*/  BSYNC B1 ;  /* 0x0000000000017941 */ /* 0x000fea0003800000 */
.L_x_142:
        /* <DEDUP_REMOVED lines=9> */
.L_x_145:
[----:B------:R-:W-:Y:S05]  /*4710*/  BSYNC B1 ;  /* 0x0000000000017941 */ /* 0x000fea0003800000 */
.L_x_144:
        /* <DEDUP_REMOVED lines=10> */
.L_x_147:
[----:B------:R-:W-:Y:S05]  /*47c0*/  BSYNC B1 ;  /* 0x0000000000017941 */ /* 0x000fea0003800000 */
.L_x_146:
        /* <DEDUP_REMOVED lines=10> */
.L_x_149:
[----:B------:R-:W-:Y:S05]  /*4870*/  BSYNC B1 ;  /* 0x0000000000017941 */ /* 0x000fea0003800000 */
.L_x_148:
        /* <DEDUP_REMOVED lines=9> */
.L_x_151:
[----:B------:R-:W-:Y:S05]  /*4910*/  BSYNC B1 ;  /* 0x0000000000017941 */ /* 0x000fea0003800000 */
.L_x_150:
        /* <DEDUP_REMOVED lines=9> */
.L_x_153:
[----:B------:R-:W-:Y:S05]  /*49b0*/  BSYNC B1 ;  /* 0x0000000000017941 */ /* 0x000fea0003800000 */
.L_x_152:
        /* <DEDUP_REMOVED lines=10> */
.L_x_155:
[----:B------:R-:W-:Y:S05]  /*4a60*/  BSYNC B1 ;  /* 0x0000000000017941 */ /* 0x000fea0003800000 */
.L_x_154:
        /* <DEDUP_REMOVED lines=10> */
.L_x_157:
[----:B------:R-:W-:Y:S05]  /*4b10*/  BSYNC B1 ;  /* 0x0000000000017941 */ /* 0x000fea0003800000 */
.L_x_156:
        /* <DEDUP_REMOVED lines=9> */
.L_x_159:
[----:B------:R-:W-:Y:S05]  /*4bb0*/  BSYNC B1 ;  /* 0x0000000000017941 */ /* 0x000fea0003800000 */
.L_x_158:
        /* <DEDUP_REMOVED lines=9> */
.L_x_161:
[----:B------:R-:W-:Y:S05]  /*4c50*/  BSYNC B1 ;  /* 0x0000000000017941 */ /* 0x000fea0003800000 */
.L_x_160:
        /* <DEDUP_REMOVED lines=10> */
.L_x_163:
[----:B------:R-:W-:Y:S05]  /*4d00*/  BSYNC B1 ;  /* 0x0000000000017941 */ /* 0x000fea0003800000 */
.L_x_162:
        /* <DEDUP_REMOVED lines=10> */
.L_x_165:
[----:B------:R-:W-:Y:S05]  /*4db0*/  BSYNC B1 ;  /* 0x0000000000017941 */ /* 0x000fea0003800000 */
.L_x_164:
        /* <DEDUP_REMOVED lines=9> */
.L_x_167:
[----:B------:R-:W-:Y:S05]  /*4e50*/  BSYNC B1 ;  /* 0x0000000000017941 */ /* 0x000fea0003800000 */
.L_x_166:
        /* <DEDUP_REMOVED lines=9> */
.L_x_169:
[----:B------:R-:W-:Y:S05]  /*4ef0*/  BSYNC B1 ;  /* 0x0000000000017941 */ /* 0x000fea0003800000 */
.L_x_168:
        /* <DEDUP_REMOVED lines=10> */
.L_x_171:
[----:B------:R-:W-:Y:S05]  /*4fa0*/  BSYNC B1 ;  /* 0x0000000000017941 */ /* 0x000fea0003800000 */
.L_x_170:
        /* <DEDUP_REMOVED lines=10> */
.L_x_173:
[----:B------:R-:W-:Y:S05]  /*5050*/  BSYNC B1 ;  /* 0x0000000000017941 */ /* 0x000fea0003800000 */
.L_x_172:
        /* <DEDUP_REMOVED lines=9> */
.L_x_175:
[----:B------:R-:W-:Y:S05]  /*50f0*/  BSYNC B1 ;  /* 0x0000000000017941 */ /* 0x000fea0003800000 */
.L_x_174:
        /* <DEDUP_REMOVED lines=9> */
.L_x_177:
[----:B------:R-:W-:Y:S05]  /*5190*/  BSYNC B1 ;  /* 0x0000000000017941 */ /* 0x000fea0003800000 */
.L_x_176:
        /* <DEDUP_REMOVED lines=10> */
.L_x_179:
[----:B------:R-:W-:Y:S05]  /*5240*/  BSYNC B1 ;  /* 0x0000000000017941 */ /* 0x000fea0003800000 */
.L_x_178:
        /* <DEDUP_REMOVED lines=10> */
.L_x_181:
[----:B------:R-:W-:Y:S05]  /*52f0*/  BSYNC B1 ;  /* 0x0000000000017941 */ /* 0x000fea0003800000 */
.L_x_180:
        /* <DEDUP_REMOVED lines=9> */
.L_x_183:
[----:B------:R-:W-:Y:S05]  /*5390*/  BSYNC B1 ;  /* 0x0000000000017941 */ /* 0x000fea0003800000 */
.L_x_182:
        /* <DEDUP_REMOVED lines=9> */
.L_x_185:
[----:B------:R-:W-:Y:S05]  /*5430*/  BSYNC B1 ;  /* 0x0000000000017941 */ /* 0x000fea0003800000 */
.L_x_184:
        /* <DEDUP_REMOVED lines=10> */
.L_x_187:
[----:B------:R-:W-:Y:S05]  /*54e0*/  BSYNC B1 ;  /* 0x0000000000017941 */ /* 0x000fea0003800000 */
.L_x_186:
        /* <DEDUP_REMOVED lines=10> */
.L_x_189:
[----:B------:R-:W-:Y:S05]  /*5590*/  BSYNC B1 ;  /* 0x0000000000017941 */ /* 0x000fea0003800000 */
.L_x_188:
        /* <DEDUP_REMOVED lines=9> */
.L_x_191:
[----:B------:R-:W-:Y:S05]  /*5630*/  BSYNC B1 ;  /* 0x0000000000017941 */ /* 0x000fea0003800000 */
.L_x_190:
        /* <DEDUP_REMOVED lines=9> */
.L_x_193:
[----:B------:R-:W-:Y:S05]  /*56d0*/  BSYNC B1 ;  /* 0x0000000000017941 */ /* 0x000fea0003800000 */
.L_x_192:
        /* <DEDUP_REMOVED lines=10> */
.L_x_195:
[----:B------:R-:W-:Y:S05]  /*5780*/  BSYNC B1 ;  /* 0x0000000000017941 */ /* 0x000fea0003800000 */
.L_x_194:
        /* <DEDUP_REMOVED lines=10> */
.L_x_197:
[----:B------:R-:W-:Y:S05]  /*5830*/  BSYNC B1 ;  /* 0x0000000000017941 */ /* 0x000fea0003800000 */
.L_x_196:
        /* <DEDUP_REMOVED lines=9> */
.L_x_199:
[----:B------:R-:W-:Y:S05]  /*58d0*/  BSYNC B1 ;  /* 0x0000000000017941 */ /* 0x000fea0003800000 */
.L_x_198:
        /* <DEDUP_REMOVED lines=9> */
.L_x_201:
[----:B------:R-:W-:Y:S05]  /*5970*/  BSYNC B1 ;  /* 0x0000000000017941 */ /* 0x000fea0003800000 */
.L_x_200:
        /* <DEDUP_REMOVED lines=10> */
.L_x_203:
[----:B------:R-:W-:Y:S05]  /*5a20*/  BSYNC B1 ;  /* 0x0000000000017941 */ /* 0x000fea0003800000 */
.L_x_202:
        /* <DEDUP_REMOVED lines=10> */
.L_x_205:
[----:B------:R-:W-:Y:S05]  /*5ad0*/  BSYNC B1 ;  /* 0x0000000000017941 */ /* 0x000fea0003800000 */
.L_x_204:
        /* <DEDUP_REMOVED lines=9> */
.L_x_207:
[----:B------:R-:W-:Y:S05]  /*5b70*/  BSYNC B1 ;  /* 0x0000000000017941 */ /* 0x000fea0003800000 */
.L_x_206:
        /* <DEDUP_REMOVED lines=9> */
.L_x_209:
[----:B------:R-:W-:Y:S05]  /*5c10*/  BSYNC B1 ;  /* 0x0000000000017941 */ /* 0x000fea0003800000 */
.L_x_208:
        /* <DEDUP_REMOVED lines=10> */
.L_x_211:
[----:B------:R-:W-:Y:S05]  /*5cc0*/  BSYNC B1 ;  /* 0x0000000000017941 */ /* 0x000fea0003800000 */
.L_x_210:
        /* <DEDUP_REMOVED lines=10> */
.L_x_213:
[----:B------:R-:W-:Y:S05]  /*5d70*/  BSYNC B1 ;  /* 0x0000000000017941 */ /* 0x000fea0003800000 */
.L_x_212:
        /* <DEDUP_REMOVED lines=9> */
.L_x_215:
[----:B------:R-:W-:Y:S05]  /*5e10*/  BSYNC B1 ;  /* 0x0000000000017941 */ /* 0x000fea0003800000 */
.L_x_214:
        /* <DEDUP_REMOVED lines=9> */
.L_x_217:
[----:B------:R-:W-:Y:S05]  /*5eb0*/  BSYNC B1 ;  /* 0x0000000000017941 */ /* 0x000fea0003800000 */
.L_x_216:
        /* <DEDUP_REMOVED lines=10> */
.L_x_219:
[----:B------:R-:W-:Y:S05]  /*5f60*/  BSYNC B1 ;  /* 0x0000000000017941 */ /* 0x000fea0003800000 */
.L_x_218:
        /* <DEDUP_REMOVED lines=10> */
.L_x_221:
[----:B------:R-:W-:Y:S05]  /*6010*/  BSYNC B1 ;  /* 0x0000000000017941 */ /* 0x000fea0003800000 */
.L_x_220:
        /* <DEDUP_REMOVED lines=9> */
.L_x_223:
[----:B------:R-:W-:Y:S05]  /*60b0*/  BSYNC B1 ;  /* 0x0000000000017941 */ /* 0x000fea0003800000 */
.L_x_222:
        /* <DEDUP_REMOVED lines=9> */
.L_x_225:
[----:B------:R-:W-:Y:S05]  /*6150*/  BSYNC B1 ;  /* 0x0000000000017941 */ /* 0x000fea0003800000 */
.L_x_224:
        /* <DEDUP_REMOVED lines=10> */
.L_x_227:
[----:B------:R-:W-:Y:S05]  /*6200*/  BSYNC B1 ;  /* 0x0000000000017941 */ /* 0x000fea0003800000 */
.L_x_226:
        /* <DEDUP_REMOVED lines=10> */
.L_x_229:
[----:B------:R-:W-:Y:S05]  /*62b0*/  BSYNC B1 ;  /* 0x0000000000017941 */ /* 0x000fea0003800000 */
.L_x_228:
        /* <DEDUP_REMOVED lines=9> */
.L_x_231:
[----:B------:R-:W-:Y:S05]  /*6350*/  BSYNC B1 ;  /* 0x0000000000017941 */ /* 0x000fea0003800000 */
.L_x_230:
        /* <DEDUP_REMOVED lines=9> */
.L_x_233:
[----:B------:R-:W-:Y:S05]  /*63f0*/  BSYNC B1 ;  /* 0x0000000000017941 */ /* 0x000fea0003800000 */
.L_x_232:
        /* <DEDUP_REMOVED lines=10> */
.L_x_235:
[----:B------:R-:W-:Y:S05]  /*64a0*/  BSYNC B1 ;  /* 0x0000000000017941 */ /* 0x000fea0003800000 */
.L_x_234:
        /* <DEDUP_REMOVED lines=10> */
.L_x_237:
[----:B------:R-:W-:Y:S05]  /*6550*/  BSYNC B1 ;  /* 0x0000000000017941 */ /* 0x000fea0003800000 */
.L_x_236:
        /* <DEDUP_REMOVED lines=9> */
.L_x_239:
[----:B------:R-:W-:Y:S05]  /*65f0*/  BSYNC B1 ;  /* 0x0000000000017941 */ /* 0x000fea0003800000 */
.L_x_238:
        /* <DEDUP_REMOVED lines=9> */
.L_x_241:
[----:B------:R-:W-:Y:S05]  /*6690*/  BSYNC B1 ;  /* 0x0000000000017941 */ /* 0x000fea0003800000 */
.L_x_240:
        /* <DEDUP_REMOVED lines=10> */
.L_x_243:
[----:B------:R-:W-:Y:S05]  /*6740*/  BSYNC B1 ;  /* 0x0000000000017941 */ /* 0x000fea0003800000 */
.L_x_242:
        /* <DEDUP_REMOVED lines=10> */
.L_x_245:
[----:B------:R-:W-:Y:S05]  /*67f0*/  BSYNC B1 ;  /* 0x0000000000017941 */ /* 0x000fea0003800000 */
.L_x_244:
        /* <DEDUP_REMOVED lines=9> */
.L_x_247:
[----:B------:R-:W-:Y:S05]  /*6890*/  BSYNC B1 ;  /* 0x0000000000017941 */ /* 0x000fea0003800000 */
.L_x_246:
        /* <DEDUP_REMOVED lines=9> */
.L_x_249:
[----:B------:R-:W-:Y:S05]  /*6930*/  BSYNC B1 ;  /* 0x0000000000017941 */ /* 0x000fea0003800000 */
.L_x_248:
        /* <DEDUP_REMOVED lines=10> */
.L_x_251:
[----:B------:R-:W-:Y:S05]  /*69e0*/  BSYNC B1 ;  /* 0x0000000000017941 */ /* 0x000fea0003800000 */
.L_x_250:
        /* <DEDUP_REMOVED lines=10> */
.L_x_253:
[----:B------:R-:W-:Y:S05]  /*6a90*/  BSYNC B1 ;  /* 0x0000000000017941 */ /* 0x000fea0003800000 */
.L_x_252:
        /* <DEDUP_REMOVED lines=9> */
.L_x_255:
[----:B------:R-:W-:Y:S05]  /*6b30*/  BSYNC B1 ;  /* 0x0000000000017941 */ /* 0x000fea0003800000 */
.L_x_254:
        /* <DEDUP_REMOVED lines=9> */
.L_x_257:
[----:B------:R-:W-:Y:S05]  /*6bd0*/  BSYNC B1 ;  /* 0x0000000000017941 */ /* 0x000fea0003800000 */
.L_x_256:
        /* <DEDUP_REMOVED lines=10> */
.L_x_259:
[----:B------:R-:W-:Y:S05]  /*6c80*/  BSYNC B1 ;  /* 0x0000000000017941 */ /* 0x000fea0003800000 */
.L_x_258:
        /* <DEDUP_REMOVED lines=10> */
.L_x_261:
[----:B------:R-:W-:Y:S05]  /*6d30*/  BSYNC B1 ;  /* 0x0000000000017941 */ /* 0x000fea0003800000 */
.L_x_260:
        /* <DEDUP_REMOVED lines=9> */
.L_x_263:
[----:B------:R-:W-:Y:S05]  /*6dd0*/  BSYNC B1 ;  /* 0x0000000000017941 */ /* 0x000fea0003800000 */
.L_x_262:
        /* <DEDUP_REMOVED lines=9> */
.L_x_265:
[----:B------:R-:W-:Y:S05]  /*6e70*/  BSYNC B1 ;  /* 0x0000000000017941 */ /* 0x000fea0003800000 */
.L_x_264:
        /* <DEDUP_REMOVED lines=10> */
.L_x_267:
[----:B------:R-:W-:Y:S05]  /*6f20*/  BSYNC B1 ;  /* 0x0000000000017941 */ /* 0x000fea0003800000 */
.L_x_266:
        /* <DEDUP_REMOVED lines=10> */
.L_x_269:
[----:B------:R-:W-:Y:S05]  /*6fd0*/  BSYNC B1 ;  /* 0x0000000000017941 */ /* 0x000fea0003800000 */
.L_x_268:
        /* <DEDUP_REMOVED lines=9> */
.L_x_271:
[----:B------:R-:W-:Y:S05]  /*7070*/  BSYNC B1 ;  /* 0x0000000000017941 */ /* 0x000fea0003800000 */
.L_x_270:
        /* <DEDUP_REMOVED lines=9> */
.L_x_273:
[----:B------:R-:W-:Y:S05]  /*7110*/  BSYNC B1 ;  /* 0x0000000000017941 */ /* 0x000fea0003800000 */
.L_x_272:
        /* <DEDUP_REMOVED lines=10> */
.L_x_275:
[----:B------:R-:W-:Y:S05]  /*71c0*/  BSYNC B1 ;  /* 0x0000000000017941 */ /* 0x000fea0003800000 */
.L_x_274:
        /* <DEDUP_REMOVED lines=10> */
.L_x_277:
[----:B------:R-:W-:Y:S05]  /*7270*/  BSYNC B1 ;  /* 0x0000000000017941 */ /* 0x000fea0003800000 */
.L_x_276:
[----:B01--45:R-:W-:Y:S01]  /*7280*/  HADD2.F32 R6, -RZ, R152.H0_H0 ;  /* 0x20000098ff067230 */ /* 0x033fe20000004100 */
        /* <DEDUP_REMOVED lines=8> */
.L_x_279:
[----:B------:R-:W-:Y:S05]  /*7310*/  BSYNC B1 ;  /* 0x0000000000017941 */ /* 0x000fea0003800000 */
.L_x_278:
[----:B0-2--5:R-:W-:Y:S01]  /*7320*/  HADD2.F32 R4, -RZ, R152.H0_H0 ;  /* 0x20000098ff047230 */ /* 0x025fe20000004100 */
[----:B------:R-:W-:Y:S01]  /*7330*/  ISETP.GT.AND P0, PT, R0, 0x8, P0 ;  /* 0x000000080000780c */ /* 0x000fe20000704270 */
[----:B------:R-:W-:Y:S01]  /*7340*/  @P1 IMAD.MOV.U32 R5, RZ, RZ, R11 ;  /* 0x000000ffff051224 */ /* 0x000fe200078e000b */
[----:B------:R-:W-:Y:S02]  /*7350*/  BSSY B1, `(.L_x_280) ;  /* 0x0000008000017945 */ /* 0x000fe40003800000 */
[----:B------:R-:W-:Y:S01]  /*7360*/  FMUL R3, R4, R155 ;  /* 0x0000009b04037220 */ /* 0x000fe20000400000 */
[----:B------:R-:W-:-:S03]  /*7370*/  @P1 IMAD.MOV.U32 R4, RZ, RZ, R10 ;  /* 0x000000ffff041224 */ /* 0x000fc600078e000a */
[----:B------:R-:W-:-:S05]  /*7380*/  FFMA R3, R150, R154, R3 ;  /* 0x0000009a96037223 */ /* 0x000fca0000000003 */
[----:B------:R-:W-:-:S05]  /*7390*/  F2FP.F16.F32.PACK_AB R3, RZ, R3 ;  /* 0x00000003ff03723e */ /* 0x000fca00000000ff */
[----:B------:R0:W-:Y:S01]  /*73a0*/  @P1 STG.E.U16 desc[UR36][R4.64+0x1f0], R3 ;  /* 0x0001f00304001986 */ /* 0x0001e2000c101524 */
[----:B------:R-:W-:Y:S05]  /*73b0*/  @!P0 BRA `(.L_x_281) ;  /* 0x0000000000048947 */ /* 0x000fea0003800000 */
[----:B------:R2:W5:Y:S02]  /*73c0*/  LDG.E.LTC128B.U16 R152, desc[UR36][R8.64+0x1f2] ;  /* 0x0001f22408987981 */ /* 0x000564000c1e1520 */
.L_x_281:
[----:B------:R-:W-:Y:S05]  /*73d0*/  BSYNC B1 ;  /* 0x0000000000017941 */ /* 0x000fea0003800000 */
.L_x_280:
[----:B------:R-:W-:Y:S05]  /*73e0*/  @!P0 BRA `(.L_x_282) ;  /* 0x0000002400308947 */ /* 0x000fea0003800000 */
[----:B-----5:R-:W-:-:S05]  /*73f0*/  HADD2.F32 R152, -RZ, R152.H0_H0 ;  /* 0x20000098ff987230 */ /* 0x020fca0000004100 */
[----:B------:R-:W-:-:S04]  /*7400*/  FMUL R152, R152, R155 ;  /* 0x0000009b98987220 */ /* 0x000fc80000400000 */
[----:B------:R-:W-:-:S05]  /*7410*/  FFMA R152, R151, R154, R152 ;  /* 0x0000009a97987223 */ /* 0x000fca0000000098 */
[----:B------:R-:W-:-:S05]  /*7420*/  F2FP.F16.F32.PACK_AB R152, RZ, R152 ;  /* 0x00000098ff98723e */ /* 0x000fca00000000ff */
[----:B------:R4:W-:Y:S01]  /*7430*/  STG.E.U16 desc[UR36][R10.64+0x1f2], R152 ;  /* 0x0001f2980a007986 */ /* 0x0009e2000c101524 */
[----:B------:R-:W-:Y:S05]  /*7440*/  BRA `(.L_x_282) ;  /* 0x0000002400187947 */ /* 0x000fea0003800000 */
.L_x_29:
[----:B------:R-:W-:Y:S01]  /*7450*/  ISETP.GT.AND P0, PT, R3, 0x1, PT ;  /* 0x000000010300780c */ /* 0x000fe20003f04270 */
[----:B------:R-:W-:Y:S01]  /*7460*/  ULDC.64 UR4, c[0x0][0x5c0] ;  /* 0x0001700000047ab9 */ /* 0x000fe20000000a00 */
[-C--:B------:R-:W-:Y:S01]  /*7470*/  FMUL R24, R24, R154.reuse ;  /* 0x0000009a18187220 */ /* 0x080fe20000400000 */
[-C--:B------:R-:W-:Y:S01]  /*7480*/  FMUL R25, R25, R154.reuse ;  /* 0x0000009a19197220 */ /* 0x080fe20000400000 */
[----:B------:R-:W-:Y:S01]  /*7490*/  ISETP.GT.AND P3, PT, R0, RZ, P0 ;  /* 0x000000ff0000720c */ /* 0x000fe20000764270 */
[-C--:B------:R-:W-:Y:S01]  /*74a0*/  FMUL R26, R26, R154.reuse ;  /* 0x0000009a1a1a7220 */ /* 0x080fe20000400000 */
[----:B------:R-:W-:Y:S01]  /*74b0*/  LEA R4, P4, R160, UR4, 0x1 ;  /* 0x00000004a0047c11 */ /* 0x000fe2000f8808ff */
[----:B------:R-:W-:Y:S01]  /*74c0*/  FMUL R27, R27, R154 ;  /* 0x0000009a1b1b7220 */ /* 0x000fe20000400000 */
[----:B------:R-:W-:Y:S01]  /*74d0*/  F2FP.F16.F32.PACK_AB R24, RZ, R24 ;  /* 0x00000018ff18723e */ /* 0x000fe200000000ff */
[-C--:B------:R-:W-:Y:S01]  /*74e0*/  FMUL R28, R28, R154.reuse ;  /* 0x0000009a1c1c7220 */ /* 0x080fe20000400000 */
[----:B------:R-:W-:Y:S01]  /*74f0*/  LEA.HI.X R5, R160, UR5, R169, 0x1, P4 ;  /* 0x00000005a0057c11 */ /* 0x000fe2000a0f0ca9 */
[-C--:B------:R-:W-:Y:S01]  /*7500*/  FMUL R29, R29, R154.reuse ;  /* 0x0000009a1d1d7220 */ /* 0x080fe20000400000 */
[----:B------:R-:W-:Y:S01]  /*7510*/  F2FP.F16.F32.PACK_AB R25, RZ, R25 ;  /* 0x00000019ff19723e */ /* 0x000fe200000000ff */
[-C--:B------:R-:W-:Y:S01]  /*7520*/  FMUL R30, R30, R154.reuse ;  /* 0x0000009a1e1e7220 */ /* 0x080fe20000400000 */
[----:B------:R-:W-:Y:S01]  /*7530*/  SHF.L.U64.HI R11, R10, 0x4, R11 ;  /* 0x000000040a0b7819 */ /* 0x000fe2000001020b */
[----:B------:R-:W-:Y:S01]  /*7540*/  @P1 STG.E.U16 desc[UR36][R4.64], R24 ;  /* 0x0000001804001986 */ /* 0x000fe2000c101524 */
[----:B------:R-:W-:Y:S01]  /*7550*/  ISETP.GT.AND P1, PT, R3, 0x8, PT ;  /* 0x000000080300780c */ /* 0x000fe20003f24270 */
[----:B------:R-:W-:Y:S01]  /*7560*/  FMUL R31, R31, R154 ;  /* 0x0000009a1f1f7220 */ /* 0x000fe20000400000 */
[----:B------:R-:W-:Y:S01]  /*7570*/  ISETP.GT.AND P4, PT, R0, 0x8, P0 ;  /* 0x000000080000780c */ /* 0x000fe20000784270 */
[----:B------:R-:W-:Y:S01]  /*7580*/  @P3 STG.E.U16 desc[UR36][R4.64+0x2], R25 ;  /* 0x0000021904003986 */ /* 0x000fe2000c101524 */
[----:B------:R-:W-:Y:S01]  /*7590*/  LEA R6, P3, R10, R4, 0x4 ;  /* 0x000000040a067211 */ /* 0x000fe200078620ff */
[-C--:B------:R-:W-:Y:S01]  /*75a0*/  FMUL R32, R32, R154.reuse ;  /* 0x0000009a20207220 */ /* 0x080fe20000400000 */
[C---:B------:R-:W-:Y:S01]  /*75b0*/  ISETP.GT.AND P2, PT, R0.reuse, 0x8, P2 ;  /* 0x000000080000780c */ /* 0x040fe20001744270 */
[-C--:B------:R-:W-:Y:S01]  /*75c0*/  FMUL R33, R33, R154.reuse ;  /* 0x0000009a21217220 */ /* 0x080fe20000400000 */
[----:B------:R-:W-:Y:S01]  /*75d0*/  ISETP.GT.AND P0, PT, R3, 0x9, PT ;  /* 0x000000090300780c */ /* 0x000fe20003f04270 */
[----:B------:R-:W-:Y:S01]  /*75e0*/  IMAD.X R7, R11, 0x1, R5, P3 ;  /* 0x000000010b077824 */ /* 0x000fe200018e0605 */
[----:B------:R-:W-:Y:S01]  /*75f0*/  ISETP.GT.AND P5, PT, R0, RZ, P1 ;  /* 0x000000ff0000720c */ /* 0x000fe20000fa4270 */
[-C--:B------:R-:W-:Y:S01]  /*7600*/  FMUL R34, R34, R154.reuse ;  /* 0x0000009a22227220 */ /* 0x080fe20000400000 */
[----:B------:R-:W-:Y:S01]  /*7610*/  ISETP.GT.AND P3, PT, R0, RZ, P0 ;  /* 0x000000ff0000720c */ /* 0x000fe20000764270 */
[----:B------:R-:W-:Y:S01]  /*7620*/  FMUL R35, R35, R154 ;  /* 0x0000009a23237220 */ /* 0x000fe20000400000 */
[----:B------:R-:W-:Y:S01]  /*7630*/  F2FP.F16.F32.PACK_AB R26, RZ, R26 ;  /* 0x0000001aff1a723e */ /* 0x000fe200000000ff */
[-C--:B------:R-:W-:Y:S01]  /*7640*/  FMUL R36, R36, R154.reuse ;  /* 0x0000009a24247220 */ /* 0x080fe20000400000 */
[----:B------:R-:W-:Y:S01]  /*7650*/  F2FP.F16.F32.PACK_AB R27, RZ, R27 ;  /* 0x0000001bff1b723e */ /* 0x000fe200000000ff */
[----:B------:R-:W-:Y:S01]  /*7660*/  FMUL R37, R37, R154 ;  /* 0x0000009a25257220 */ /* 0x000fe20000400000 */
[----:B------:R-:W-:Y:S01]  /*7670*/  F2FP.F16.F32.PACK_AB R28, RZ, R28 ;  /* 0x0000001cff1c723e */ /* 0x000fe200000000ff */
[----:B------:R-:W-:Y:S01]  /*7680*/  @P2 STG.E.U16 desc[UR36][R6.64], R26 ;  /* 0x0000001a06002986 */ /* 0x000fe2000c101524 */
[----:B------:R-:W-:Y:S01]  /*7690*/  F2FP.F16.F32.PACK_AB R29, RZ, R29 ;  /* 0x0000001dff1d723e */ /* 0x000fe200000000ff */
[-C--:B------:R-:W-:Y:S01]  /*76a0*/  FMUL R38, R38, R154.reuse ;  /* 0x0000009a26267220 */ /* 0x080fe20000400000 */
[C---:B------:R-:W-:Y:S01]  /*76b0*/  ISETP.GT.AND P2, PT, R0.reuse, 0x8, P1 ;  /* 0x000000080000780c */ /* 0x040fe20000f44270 */
[----:B------:R-:W-:Y:S01]  /*76c0*/  @P4 STG.E.U16 desc[UR36][R6.64+0x2], R27 ;  /* 0x0000021b06004986 */ /* 0x000fe2000c101524 */
[----:B------:R-:W-:Y:S01]  /*76d0*/  ISETP.GT.AND P1, PT, R3, 0x10, PT ;  /* 0x000000100300780c */ /* 0x000fe20003f24270 */
[----:B------:R-:W-:Y:S01]  /*76e0*/  FMUL R39, R39, R154 ;  /* 0x0000009a27277220 */ /* 0x000fe20000400000 */
[----:B------:R-:W-:Y:S01]  /*76f0*/  F2FP.F16.F32.PACK_AB R30, RZ, R30 ;  /* 0x0000001eff1e723e */ /* 0x000fe200000000ff */
[----:B------:R-:W-:Y:S01]  /*7700*/  @P5 STG.E.U16 desc[UR36][R4.64+0x10], R28 ;  /* 0x0000101c04005986 */ /* 0x000fe2000c101524 */
[----:B------:R-:W-:Y:S01]  /*7710*/  ISETP.GT.AND P4, PT, R0, RZ, P1 ;  /* 0x000000ff0000720c */ /* 0x000fe20000f84270 */
[-C--:B------:R-:W-:Y:S01]  /*7720*/  FMUL R40, R40, R154.reuse ;  /* 0x0000009a28287220 */ /* 0x080fe20000400000 */
[----:B------:R-:W-:Y:S01]  /*7730*/  F2FP.F16.F32.PACK_AB R31, RZ, R31 ;  /* 0x0000001fff1f723e */ /* 0x000fe200000000ff */
[----:B------:R-:W-:Y:S01]  /*7740*/  @P3 STG.E.U16 desc[UR36][R4.64+0x12], R29 ;  /* 0x0000121d04003986 */ /* 0x000fe2000c101524 */
[----:B------:R-:W-:Y:S01]  /*7750*/  ISETP.GT.AND P3, PT, R0, 0x8, P0 ;  /* 0x000000080000780c */ /* 0x000fe20000764270 */
[----:B------:R-:W-:Y:S01]  /*7760*/  FMUL R41, R41, R154 ;  /* 0x0000009a29297220 */ /* 0x000fe20000400000 */
[----:B------:R-:W-:Y:S01]  /*7770*/  ISETP.GT.AND P0, PT, R3, 0x11, PT ;  /* 0x000000110300780c */ /* 0x000fe20003f04270 */
[----:B------:R-:W-:Y:S01]  /*7780*/  @P2 STG.E.U16 desc[UR36][R6.64+0x10], R30 ;  /* 0x0000101e06002986 */ /* 0x000fe2000c101524 */
[----:B------:R-:W-:Y:S01]  /*7790*/  F2FP.F16.F32.PACK_AB R32, RZ, R32 ;  /* 0x00000020ff20723e */ /* 0x000fe200000000ff */
[-C--:B------:R-:W-:Y:S01]  /*77a0*/  FMUL R42, R42, R154.reuse ;  /* 0x0000009a2a2a7220 */ /* 0x080fe20000400000 */
[C---:B------:R-:W-:Y:S01]  /*77b0*/  ISETP.GT.AND P5, PT, R0.reuse, RZ, P0 ;  /* 0x000000ff0000720c */ /* 0x040fe200007a4270 */
[-C--:B------:R-:W-:Y:S01]  /*77c0*/  FMUL R43, R43, R154.reuse ;  /* 0x0000009a2b2b7220 */ /* 0x080fe20000400000 */
[----:B------:R-:W-:Y:S01]  /*77d0*/  ISETP.GT.AND P2, PT, R0, 0x8, P1 ;  /* 0x000000080000780c */ /* 0x000fe20000f44270 */
[-C--:B------:R-:W-:Y:S01]  /*77e0*/  FMUL R44, R44, R154.reuse ;  /* 0x0000009a2c2c7220 */ /* 0x080fe20000400000 */
[----:B------:R-:W-:Y:S01]  /*77f0*/  ISETP.GT.AND P1, PT, R3, 0x18, PT ;  /* 0x000000180300780c */ /* 0x000fe20003f24270 */
[-C--:B------:R-:W-:Y:S01]  /*7800*/  FMUL R45, R45, R154.reuse ;  /* 0x0000009a2d2d7220 */ /* 0x080fe20000400000 */
[----:B------:R-:W-:Y:S01]  /*7810*/  F2FP.F16.F32.PACK_AB R33, RZ, R33 ;  /* 0x00000021ff21723e */ /* 0x000fe200000000ff */
[----:B------:R-:W-:Y:S01]  /*7820*/  @P3 STG.E.U16 desc[UR36][R6.64+0x12], R31 ;  /* 0x0000121f06003986 */ /* 0x000fe2000c101524 */
[----:B------:R-:W-:Y:S01]  /*7830*/  ISETP.GT.AND P3, PT, R0, 0x8, P0 ;  /* 0x000000080000780c */ /* 0x000fe20000764270 */
[-C--:B------:R-:W-:Y:S01]  /*7840*/  FMUL R46, R46, R154.reuse ;  /* 0x0000009a2e2e7220 */ /* 0x080fe20000400000 */
[----:B------:R-:W-:Y:S01]  /*7850*/  ISETP.GT.AND P0, PT, R3, 0x19, PT ;  /* 0x000000190300780c */ /* 0x000fe20003f04270 */
[----:B------:R-:W-:Y:S01]  /*7860*/  @P4 STG.E.U16 desc[UR36][R4.64+0x20], R32 ;  /* 0x0000202004004986 */ /* 0x000fe2000c101524 */
[C---:B------:R-:W-:Y:S01]  /*7870*/  ISETP.GT.AND P4, PT, R0.reuse, RZ, P1 ;  /* 0x000000ff0000720c */ /* 0x040fe20000f84270 */
[----:B------:R-:W-:Y:S01]  /*7880*/  FMUL R47, R47, R154 ;  /* 0x0000009a2f2f7220 */ /* 0x000fe20000400000 */
[----:B------:R-:W-:Y:S01]  /*7890*/  F2FP.F16.F32.PACK_AB R34, RZ, R34 ;  /* 0x00000022ff22723e */ /* 0x000fe200000000ff */
[----:B------:R-:W-:Y:S01]  /*78a0*/  @P5 STG.E.U16 desc[UR36][R4.64+0x22], R33 ;  /* 0x0000222104005986 */ /* 0x000fe2000c101524 */
[----:B------:R-:W-:Y:S01]  /*78b0*/  ISETP.GT.AND P5, PT, R0, RZ, P0 ;  /* 0x000000ff0000720c */ /* 0x000fe200007a4270 */
[----:B------:R-:W-:Y:S01]  /*78c0*/  FMUL R48, R48, R154 ;  /* 0x0000009a30307220 */ /* 0x000fe20000400000 */
[----:B------:R-:W-:Y:S01]  /*78d0*/  F2FP.F16.F32.PACK_AB R35, RZ, R35 ;  /* 0x00000023ff23723e */ /* 0x000fe200000000ff */
[----:B------:R-:W-:Y:S01]  /*78e0*/  @P2 STG.E.U16 desc[UR36][R6.64+0x20], R34 ;  /* 0x0000202206002986 */ /* 0x000fe2000c101524 */
[----:B------:R-:W-:Y:S01]  /*78f0*/  F2FP.F16.F32.PACK_AB R36, RZ, R36 ;  /* 0x00000024ff24723e */ /* 0x000fe200000000ff */
[-C--:B------:R-:W-:Y:S01]  /*7900*/  FMUL R49, R49, R154.reuse ;  /* 0x0000009a31317220 */ /* 0x080fe20000400000 */
[----:B------:R-:W-:Y:S01]  /*7910*/  ISETP.GT.AND P2, PT, R0, 0x8, P1 ;  /* 0x000000080000780c */ /* 0x000fe20000f44270 */
[----:B------:R-:W-:Y:S01]  /*7920*/  @P3 STG.E.U16 desc[UR36][R6.64+0x22], R35 ;  /* 0x0000222306003986 */ /* 0x000fe2000c101524 */
[----:B------:R-:W-:Y:S01]  /*7930*/  ISETP.GT.AND P1, PT, R3, 0x20, PT ;  /* 0x000000200300780c */ /* 0x000fe20003f24270 */
[-C--:B------:R-:W-:Y:S01]  /*7940*/  FMUL R50, R50, R154.reuse ;  /* 0x0000009a32327220 */ /* 0x080fe20000400000 */
[----:B------:R-:W-:Y:S01]  /*7950*/  F2FP.F16.F32.PACK_AB R37, RZ, R37 ;  /* 0x00000025ff25723e */ /* 0x000fe200000000ff */
[----:B------:R-:W-:Y:S01]  /*7960*/  @P4 STG.E.U16 desc[UR36][R4.64+0x30], R36 ;  /* 0x0000302404004986 */ /* 0x000fe2000c101524 */
[C---:B------:R-:W-:Y:S01]  /*7970*/  ISETP.GT.AND P3, PT, R0.reuse, 0x8, P0 ;  /* 0x000000080000780c */ /* 0x040fe20000764270 */
[-C--:B------:R-:W-:Y:S01]  /*7980*/  FMUL R51, R51, R154.reuse ;  /* 0x0000009a33337220 */ /* 0x080fe20000400000 */
[----:B------:R-:W-:Y:S01]  /*7990*/  ISETP.GT.AND P0, PT, R3, 0x21, PT ;  /* 0x000000210300780c */ /* 0x000fe20003f04270 */
[----:B------:R-:W-:Y:S01]  /*79a0*/  @P5 STG.E.U16 desc[UR36][R4.64+0x32], R37 ;  /* 0x0000322504005986 */ /* 0x000fe2000c101524 */
[----:B------:R-:W-:Y:S01]  /*79b0*/  ISETP.GT.AND P4, PT, R0, RZ, P1 ;  /* 0x000000ff0000720c */ /* 0x000fe20000f84270 */
[----:B------:R-:W-:Y:S01]  /*79c0*/  FMUL R52, R52, R154 ;  /* 0x0000009a34347220 */ /* 0x000fe20000400000 */
[----:B------:R-:W-:Y:S01]  /*79d0*/  F2FP.F16.F32.PACK_AB R38, RZ, R38 ;  /* 0x00000026ff26723e */ /* 0x000fe200000000ff */
[-C--:B------:R-:W-:Y:S01]  /*79e0*/  FMUL R53, R53, R154.reuse ;  /* 0x0000009a35357220 */ /* 0x080fe20000400000 */
        /* <DEDUP_REMOVED lines=325> */
[----:B------:R-:W-:Y:S01]  /*8e40*/  FMUL R151, R151, R154 ;  /* 0x0000009a97977220 */ /* 0x000fe20000400000 */
[----:B------:R-:W-:Y:S01]  /*8e50*/  ISETP.GT.AND P2, PT, R0, 0x8, P1 ;  /* 0x000000080000780c */ /* 0x000fe20000f44270 */
[----:B------:R-:W-:Y:S01]  /*8e60*/  @P3 STG.E.U16 desc[UR36][R6.64+0x132], R103 ;  /* 0x0001326706003986 */ /* 0x000fe2000c101524 */
[----:B------:R-:W-:-:S02]  /*8e70*/  ISETP.GT.AND P1, PT, R3, 0xa8, PT ;  /* 0x000000a80300780c */ /* 0x000fc40003f24270 */
[----:B------:R-:W-:Y:S01]  /*8e80*/  F2FP.F16.F32.PACK_AB R105, RZ, R105 ;  /* 0x00000069ff69723e */ /* 0x000fe200000000ff */
[----:B------:R-:W-:Y:S01]  /*8e90*/  @P4 STG.E.U16 desc[UR36][R4.64+0x140], R104 ;  /* 0x0001406804004986 */ /* 0x000fe2000c101524 */
[C---:B------:R-:W-:Y:S02]  /*8ea0*/  ISETP.GT.AND P3, PT, R0.reuse, 0x8, P0 ;  /* 0x000000080000780c */ /* 0x040fe40000764270 */
[----:B------:R-:W-:Y:S01]  /*8eb0*/  ISETP.GT.AND P0, PT, R3, 0xa9, PT ;  /* 0x000000a90300780c */ /* 0x000fe20003f04270 */
[----:B------:R-:W-:Y:S01]  /*8ec0*/  @P5 STG.E.U16 desc[UR36][R4.64+0x142], R105 ;  /* 0x0001426904005986 */ /* 0x000fe2000c101524 */
[C---:B------:R-:W-:Y:S02]  /*8ed0*/  ISETP.GT.AND P4, PT, R0.reuse, RZ, P1 ;  /* 0x000000ff0000720c */ /* 0x040fe40000f84270 */
[----:B------:R-:W-:Y:S02]  /*8ee0*/  F2FP.F16.F32.PACK_AB R106, RZ, R106 ;  /* 0x0000006aff6a723e */ /* 0x000fe400000000ff */
[----:B------:R-:W-:-:S02]  /*8ef0*/  ISETP.GT.AND P5, PT, R0, RZ, P0 ;  /* 0x000000ff0000720c */ /* 0x000fc400007a4270 */
[----:B------:R-:W-:Y:S01]  /*8f00*/  F2FP.F16.F32.PACK_AB R107, RZ, R107 ;  /* 0x0000006bff6b723e */ /* 0x000fe200000000ff */
[----:B------:R-:W-:Y:S01]  /*8f10*/  @P2 STG.E.U16 desc[UR36][R6.64+0x140], R106 ;  /* 0x0001406a06002986 */ /* 0x000fe2000c101524 */
[----:B------:R-:W-:Y:S02]  /*8f20*/  F2FP.F16.F32.PACK_AB R108, RZ, R108 ;  /* 0x0000006cff6c723e */ /* 0x000fe400000000ff */
[C---:B------:R-:W-:Y:S01]  /*8f30*/  ISETP.GT.AND P2, PT, R0.reuse, 0x8, P1 ;  /* 0x000000080000780c */ /* 0x040fe20000f44270 */
[----:B------:R-:W-:Y:S01]  /*8f40*/  @P3 STG.E.U16 desc[UR36][R6.64+0x142], R107 ;  /* 0x0001426b06003986 */ /* 0x000fe2000c101524 */
[----:B------:R-:W-:Y:S02]  /*8f50*/  ISETP.GT.AND P1, PT, R3, 0xb0, PT ;  /* 0x000000b00300780c */ /* 0x000fe40003f24270 */
[----:B------:R-:W-:Y:S01]  /*8f60*/  F2FP.F16.F32.PACK_AB R109, RZ, R109 ;  /* 0x0000006dff6d723e */ /* 0x000fe200000000ff */
[----:B------:R-:W-:Y:S01]  /*8f70*/  @P4 STG.E.U16 desc[UR36][R4.64+0x150], R108 ;  /* 0x0001506c04004986 */ /* 0x000fe2000c101524 */
[----:B------:R-:W-:-:S02]  /*8f80*/  ISETP.GT.AND P3, PT, R0, 0x8, P0 ;  /* 0x000000080000780c */ /* 0x000fc40000764270 */
[----:B------:R-:W-:Y:S01]  /*8f90*/  ISETP.GT.AND P0, PT, R3, 0xb1, PT ;  /* 0x000000b10300780c */ /* 0x000fe20003f04270 */
[----:B------:R-:W-:Y:S01]  /*8fa0*/  @P5 STG.E.U16 desc[UR36][R4.64+0x152], R109 ;  /* 0x0001526d04005986 */ /* 0x000fe2000c101524 */
[C---:B------:R-:W-:Y:S02]  /*8fb0*/  ISETP.GT.AND P4, PT, R0.reuse, RZ, P1 ;  /* 0x000000ff0000720c */ /* 0x040fe40000f84270 */
[----:B------:R-:W-:Y:S02]  /*8fc0*/  F2FP.F16.F32.PACK_AB R110, RZ, R110 ;  /* 0x0000006eff6e723e */ /* 0x000fe400000000ff */
[----:B------:R-:W-:Y:S02]  /*8fd0*/  ISETP.GT.AND P5, PT, R0, RZ, P0 ;  /* 0x000000ff0000720c */ /* 0x000fe400007a4270 */
[----:B------:R-:W-:Y:S01]  /*8fe0*/  F2FP.F16.F32.PACK_AB R111, RZ, R111 ;  /* 0x0000006fff6f723e */ /* 0x000fe200000000ff */
[----:B------:R-:W-:Y:S01]  /*8ff0*/  @P2 STG.E.U16 desc[UR36][R6.64+0x150], R110 ;  /* 0x0001506e06002986 */ /* 0x000fe2000c101524 */
[----:B------:R-:W-:-:S02]  /*9000*/  F2FP.F16.F32.PACK_AB R112, RZ, R112 ;  /* 0x00000070ff70723e */ /* 0x000fc400000000ff */
[C---:B------:R-:W-:Y:S01]  /*9010*/  ISETP.GT.AND P2, PT, R0.reuse, 0x8, P1 ;  /* 0x000000080000780c */ /* 0x040fe20000f44270 */
[----:B------:R-:W-:Y:S01]  /*9020*/  @P3 STG.E.U16 desc[UR36][R6.64+0x152], R111 ;  /* 0x0001526f06003986 */ /* 0x000fe2000c101524 */
[C---:B------:R-:W-:Y:S02]  /*9030*/  ISETP.GT.AND P1, PT, R3.reuse, 0xb8, PT ;  /* 0x000000b80300780c */ /* 0x040fe40003f24270 */
[----:B------:R-:W-:Y:S01]  /*9040*/  F2FP.F16.F32.PACK_AB R113, RZ, R113 ;  /* 0x00000071ff71723e */ /* 0x000fe200000000ff */
[----:B------:R-:W-:Y:S01]  /*9050*/  @P4 STG.E.U16 desc[UR36][R4.64+0x160], R112 ;  /* 0x0001607004004986 */ /* 0x000fe2000c101524 */
[C---:B------:R-:W-:Y:S02]  /*9060*/  ISETP.GT.AND P3, PT, R0.reuse, 0x8, P0 ;  /* 0x000000080000780c */ /* 0x040fe40000764270 */
[----:B------:R-:W-:Y:S01]  /*9070*/  ISETP.GT.AND P0, PT, R3, 0xb9, PT ;  /* 0x000000b90300780c */ /* 0x000fe20003f04270 */
[----:B------:R-:W-:Y:S01]  /*9080*/  @P5 STG.E.U16 desc[UR36][R4.64+0x162], R113 ;  /* 0x0001627104005986 */ /* 0x000fe2000c101524 */
[----:B------:R-:W-:-:S02]  /*9090*/  ISETP.GT.AND P4, PT, R0, RZ, P1 ;  /* 0x000000ff0000720c */ /* 0x000fc40000f84270 */
[----:B------:R-:W-:Y:S02]  /*90a0*/  F2FP.F16.F32.PACK_AB R114, RZ, R114 ;  /* 0x00000072ff72723e */ /* 0x000fe400000000ff */
[C---:B------:R-:W-:Y:S02]  /*90b0*/  ISETP.GT.AND P5, PT, R0.reuse, RZ, P0 ;  /* 0x000000ff0000720c */ /* 0x040fe400007a4270 */
[----:B------:R-:W-:Y:S01]  /*90c0*/  F2FP.F16.F32.PACK_AB R115, RZ, R115 ;  /* 0x00000073ff73723e */ /* 0x000fe200000000ff */
[----:B------:R-:W-:Y:S01]  /*90d0*/  @P2 STG.E.U16 desc[UR36][R6.64+0x160], R114 ;  /* 0x0001607206002986 */ /* 0x000fe2000c101524 */
[----:B------:R-:W-:Y:S02]  /*90e0*/  F2FP.F16.F32.PACK_AB R116, RZ, R116 ;  /* 0x00000074ff74723e */ /* 0x000fe400000000ff */
        /* <DEDUP_REMOVED lines=65> */
[----:B------:R-:W-:Y:S02]  /*9500*/  ISETP.GT.AND P5, PT, R0, RZ, P0 ;  /* 0x000000ff0000720c */ /* 0x000fe400007a4270 */
[----:B------:R-:W-:Y:S02]  /*9510*/  F2FP.F16.F32.PACK_AB R134, RZ, R134 ;  /* 0x00000086ff86723e */ /* 0x000fe400000000ff */
[----:B------:R-:W-:Y:S02]  /*9520*/  F2FP.F16.F32.PACK_AB R135, RZ, R135 ;  /* 0x00000087ff87723e */ /* 0x000fe400000000ff */
[----:B------:R-:W-:Y:S01]  /*9530*/  F2FP.F16.F32.PACK_AB R136, RZ, R136 ;  /* 0x00000088ff88723e */ /* 0x000fe200000000ff */
[----:B------:R-:W-:Y:S01]  /*9540*/  @P2 STG.E.U16 desc[UR36][R6.64+0x1b0], R134 ;  /* 0x0001b08606002986 */ /* 0x000fe2000c101524 */
[----:B------:R-:W-:-:S02]  /*9550*/  F2FP.F16.F32.PACK_AB R137, RZ, R137 ;  /* 0x00000089ff89723e */ /* 0x000fc400000000ff */
[C---:B------:R-:W-:Y:S01]  /*9560*/  ISETP.GT.AND P1, PT, R0.reuse, 0x8, P1 ;  /* 0x000000080000780c */ /* 0x040fe20000f24270 */
[----:B------:R-:W-:Y:S01]  /*9570*/  @P3 STG.E.U16 desc[UR36][R6.64+0x1b2], R135 ;  /* 0x0001b28706003986 */ /* 0x000fe2000c101524 */
[C---:B------:R-:W-:Y:S02]  /*9580*/  ISETP.GT.AND P2, PT, R0.reuse, 0x8, P0 ;  /* 0x000000080000780c */ /* 0x040fe40000744270 */
[C---:B------:R-:W-:Y:S01]  /*9590*/  ISETP.GT.AND P0, PT, R3.reuse, 0xe9, PT ;  /* 0x000000e90300780c */ /* 0x040fe20003f04270 */
[----:B------:R-:W-:Y:S01]  /*95a0*/  @P4 STG.E.U16 desc[UR36][R4.64+0x1c0], R136 ;  /* 0x0001c08804004986 */ /* 0x000fe2000c101524 */
[----:B------:R-:W-:Y:S02]  /*95b0*/  ISETP.GT.AND P4, PT, R3, 0xe8, PT ;  /* 0x000000e80300780c */ /* 0x000fe40003f84270 */
[----:B------:R-:W-:Y:S01]  /*95c0*/  F2FP.F16.F32.PACK_AB R138, RZ, R138 ;  /* 0x0000008aff8a723e */ /* 0x000fe200000000ff */
[----:B------:R-:W-:Y:S01]  /*95d0*/  @P5 STG.E.U16 desc[UR36][R4.64+0x1c2], R137 ;  /* 0x0001c28904005986 */ /* 0x000fe2000c101524 */
[----:B------:R-:W-:-:S02]  /*95e0*/  ISETP.GT.AND P5, PT, R0, RZ, P4 ;  /* 0x000000ff0000720c */ /* 0x000fc400027a4270 */
[----:B------:R-:W-:Y:S01]  /*95f0*/  F2FP.F16.F32.PACK_AB R139, RZ, R139 ;  /* 0x0000008bff8b723e */ /* 0x000fe200000000ff */
[----:B------:R-:W-:Y:S01]  /*9600*/  @P1 STG.E.U16 desc[UR36][R6.64+0x1c0], R138 ;  /* 0x0001c08a06001986 */ /* 0x000fe2000c101524 */
[----:B------:R-:W-:Y:S02]  /*9610*/  F2FP.F16.F32.PACK_AB R140, RZ, R140 ;  /* 0x0000008cff8c723e */ /* 0x000fe400000000ff */
[C---:B------:R-:W-:Y:S01]  /*9620*/  ISETP.GT.AND P3, PT, R0.reuse, RZ, P0 ;  /* 0x000000ff0000720c */ /* 0x040fe20000764270 */
[----:B------:R-:W-:Y:S01]  /*9630*/  @P2 STG.E.U16 desc[UR36][R6.64+0x1c2], R139 ;  /* 0x0001c28b06002986 */ /* 0x000fe2000c101524 */
[C---:B------:R-:W-:Y:S02]  /*9640*/  ISETP.GT.AND P4, PT, R0.reuse, 0x8, P4 ;  /* 0x000000080000780c */ /* 0x040fe40002784270 */
[----:B------:R-:W-:Y:S02]  /*9650*/  F2FP.F16.F32.PACK_AB R141, RZ, R141 ;  /* 0x0000008dff8d723e */ /* 0x000fe400000000ff */
[----:B------:R-:W-:Y:S01]  /*9660*/  F2FP.F16.F32.PACK_AB R142, RZ, R142 ;  /* 0x0000008eff8e723e */ /* 0x000fe200000000ff */
[----:B------:R-:W-:Y:S01]  /*9670*/  @P5 STG.E.U16 desc[UR36][R4.64+0x1d0], R140 ;  /* 0x0001d08c04005986 */ /* 0x000fe2000c101524 */
[----:B------:R-:W-:-:S02]  /*9680*/  ISETP.GT.AND P5, PT, R0, 0x8, P0 ;  /* 0x000000080000780c */ /* 0x000fc400007a4270 */
[----:B------:R-:W-:Y:S02]  /*9690*/  F2FP.F16.F32.PACK_AB R143, RZ, R143 ;  /* 0x0000008fff8f723e */ /* 0x000fe400000000ff */
[C---:B------:R-:W-:Y:S01]  /*96a0*/  ISETP.GT.AND P0, PT, R3.reuse, 0xf1, PT ;  /* 0x000000f10300780c */ /* 0x040fe20003f04270 */
[----:B------:R-:W-:Y:S01]  /*96b0*/  @P3 STG.E.U16 desc[UR36][R4.64+0x1d2], R141 ;  /* 0x0001d28d04003986 */ /* 0x000fe2000c101524 */
[----:B------:R-:W-:Y:S02]  /*96c0*/  ISETP.GT.AND P3, PT, R3, 0xf0, PT ;  /* 0x000000f00300780c */ /* 0x000fe40003f64270 */
[----:B------:R-:W-:Y:S01]  /*96d0*/  F2FP.F16.F32.PACK_AB R144, RZ, R144 ;  /* 0x00000090ff90723e */ /* 0x000fe200000000ff */
[----:B------:R-:W-:Y:S01]  /*96e0*/  @P4 STG.E.U16 desc[UR36][R6.64+0x1d0], R142 ;  /* 0x0001d08e06004986 */ /* 0x000fe2000c101524 */
[C---:B------:R-:W-:Y:S02]  /*96f0*/  ISETP.GT.AND P4, PT, R0.reuse, RZ, P3 ;  /* 0x000000ff0000720c */ /* 0x040fe40001f84270 */
[----:B------:R-:W-:Y:S01]  /*9700*/  F2FP.F16.F32.PACK_AB R145, RZ, R145 ;  /* 0x00000091ff91723e */ /* 0x000fe200000000ff */
[----:B------:R-:W-:Y:S01]  /*9710*/  @P5 STG.E.U16 desc[UR36][R6.64+0x1d2], R143 ;  /* 0x0001d28f06005986 */ /* 0x000fe2000c101524 */
[----:B------:R-:W-:-:S02]  /*9720*/  ISETP.GT.AND P5, PT, R0, RZ, P0 ;  /* 0x000000ff0000720c */ /* 0x000fc400007a4270 */
[C---:B------:R-:W-:Y:S02]  /*9730*/  ISETP.GT.AND P2, PT, R3.reuse, 0xf8, PT ;  /* 0x000000f80300780c */ /* 0x040fe40003f44270 */
[----:B------:R-:W-:Y:S02]  /*9740*/  ISETP.GT.AND P1, PT, R3, 0xf9, PT ;  /* 0x000000f90300780c */ /* 0x000fe40003f24270 */
[C---:B------:R-:W-:Y:S02]  /*9750*/  ISETP.GT.AND P3, PT, R0.reuse, 0x8, P3 ;  /* 0x000000080000780c */ /* 0x040fe40001f64270 */
[C---:B------:R-:W-:Y:S01]  /*9760*/  ISETP.GT.AND P0, PT, R0.reuse, 0x8, P0 ;  /* 0x000000080000780c */ /* 0x040fe20000704270 */
[----:B------:R-:W-:Y:S01]  /*9770*/  @P4 STG.E.U16 desc[UR36][R4.64+0x1e0], R144 ;  /* 0x0001e09004004986 */ /* 0x000fe2000c101524 */
[C---:B------:R-:W-:Y:S02]  /*9780*/  ISETP.GT.AND P4, PT, R0.reuse, RZ, P1 ;  /* 0x000000ff0000720c */ /* 0x040fe40000f84270 */
[----:B------:R-:W-:Y:S01]  /*9790*/  F2FP.F16.F32.PACK_AB R146, RZ, R146 ;  /* 0x00000092ff92723e */ /* 0x000fe200000000ff */
[----:B------:R-:W-:Y:S01]  /*97a0*/  @P5 STG.E.U16 desc[UR36][R4.64+0x1e2], R145 ;  /* 0x0001e29104005986 */ /* 0x000fe2000c101524 */
[----:B------:R-:W-:-:S02]  /*97b0*/  ISETP.GT.AND P5, PT, R0, RZ, P2 ;  /* 0x000000ff0000720c */ /* 0x000fc400017a4270 */
[C---:B------:R-:W-:Y:S02]  /*97c0*/  ISETP.GT.AND P2, PT, R0.reuse, 0x8, P2 ;  /* 0x000000080000780c */ /* 0x040fe40001744270 */
[----:B------:R-:W-:Y:S01]  /*97d0*/  F2FP.F16.F32.PACK_AB R147, RZ, R147 ;  /* 0x00000093ff93723e */ /* 0x000fe200000000ff */
[----:B------:R-:W-:Y:S01]  /*97e0*/  @P3 STG.E.U16 desc[UR36][R6.64+0x1e0], R146 ;  /* 0x0001e09206003986 */ /* 0x000fe2000c101524 */
[----:B------:R-:W-:Y:S02]  /*97f0*/  ISETP.GT.AND P1, PT, R0, 0x8, P1 ;  /* 0x000000080000780c */ /* 0x000fe40000f24270 */
[----:B------:R-:W-:Y:S01]  /*9800*/  F2FP.F16.F32.PACK_AB R148, RZ, R148 ;  /* 0x00000094ff94723e */ /* 0x000fe200000000ff */
[----:B------:R-:W-:Y:S01]  /*9810*/  @P0 STG.E.U16 desc[UR36][R6.64+0x1e2], R147 ;  /* 0x0001e29306000986 */ /* 0x000fe2000c101524 */
[----:B------:R-:W-:Y:S02]  /*9820*/  F2FP.F16.F32.PACK_AB R149, RZ, R149 ;  /* 0x00000095ff95723e */ /* 0x000fe400000000ff */
[----:B------:R-:W-:Y:S01]  /*9830*/  F2FP.F16.F32.PACK_AB R150, RZ, R150 ;  /* 0x00000096ff96723e */ /* 0x000fe200000000ff */
[----:B------:R-:W-:Y:S01]  /*9840*/  @P5 STG.E.U16 desc[UR36][R4.64+0x1f0], R148 ;  /* 0x0001f09404005986 */ /* 0x000fe2000c101524 */
[----:B------:R-:W-:-:S03]  /*9850*/  F2FP.F16.F32.PACK_AB R151, RZ, R151 ;  /* 0x00000097ff97723e */ /* 0x000fc600000000ff */
[----:B------:R0:W-:Y:S02]  /*9860*/  @P4 STG.E.U16 desc[UR36][R4.64+0x1f2], R149 ;  /* 0x0001f29504004986 */ /* 0x0001e4000c101524 */
[----:B0-----:R-:W-:Y:S02]  /*9870*/  @P2 IMAD.MOV.U32 R4, RZ, RZ, R6 ;  /* 0x000000ffff042224 */ /* 0x001fe400078e0006 */
[----:B------:R-:W-:-:S05]  /*9880*/  @P2 IMAD.MOV.U32 R5, RZ, RZ, R7 ;  /* 0x000000ffff052224 */ /* 0x000fca00078e0007 */
[----:B------:R0:W-:Y:S04]  /*9890*/  @P2 STG.E.U16 desc[UR36][R4.64+0x1f0], R150 ;  /* 0x0001f09604002986 */ /* 0x0001e8000c101524 */
[----:B------:R0:W-:Y:S02]  /*98a0*/  @P1 STG.E.U16 desc[UR36][R6.64+0x1f2], R151 ;  /* 0x0001f29706001986 */ /* 0x0001e4000c101524 */
.L_x_282:
[----:B------:R-:W-:Y:S05]  /*98b0*/  BSYNC B0 ;  /* 0x0000000000007941 */ /* 0x000fea0003800000 */
.L_x_28:
[----:B------:R-:W-:Y:S01]  /*98c0*/  ULDC UR4, c[0x0][0xc] ;  /* 0x0000030000047ab9 */ /* 0x000fe20000000800 */
[----:B------:R-:W-:Y:S01]  /*98d0*/  ULDC UR5, c[0x0][0x10] ;  /* 0x0000040000057ab9 */ /* 0x000fe20000000800 */
[----:B0-----:R-:W0:Y:S01]  /*98e0*/  LDC R3, c[0x0][0x14] ;  /* 0x00000500ff037b82 */ /* 0x001e220000000800 */
[----:B------:R-:W-:Y:S01]  /*98f0*/  UIMAD.WIDE.U32 UR4, UR4, UR5, URZ ;  /* 0x00000005040472a5 */ /* 0x000fe2000f8e003f */
[----:B------:R-:W-:Y:S01]  /*9900*/  PRMT R0, RZ, 0x7610, R0 ;  /* 0x00007610ff007816 */ /* 0x000fe20000000000 */
[----:B----45:R-:W-:Y:S02]  /*9910*/  IMAD.MOV.U32 R152, RZ, RZ, -0x1 ;  /* 0xffffffffff987424 */ /* 0x030fe400078e00ff */
[----:B------:R-:W-:Y:S02]  /*9920*/  IMAD.MOV.U32 R23, RZ, RZ, -0x1 ;  /* 0xffffffffff177424 */ /* 0x000fe400078e00ff */
[----:B0-----:R-:W-:-:S04]  /*9930*/  IMAD.WIDE.U32 R16, R3, UR4, R16 ;  /* 0x0000000403107c25 */ /* 0x001fc8000f8e0010 */
[----:B------:R-:W-:Y:S01]  /*9940*/  IMAD R3, R3, UR5, RZ ;  /* 0x0000000503037c24 */ /* 0x000fe2000f8e02ff */
[----:B------:R-:W-:Y:S02]  /*9950*/  ULDC.64 UR4, c[0x0][0x650] ;  /* 0x0001940000047ab9 */ /* 0x000fe40000000a00 */
[----:B------:R-:W-:Y:S01]  /*9960*/  ISETP.GE.U32.AND P0, PT, R16, UR4, PT ;  /* 0x0000000410007c0c */ /* 0x000fe2000bf06070 */
[----:B------:R-:W-:-:S05]  /*9970*/  IMAD.IADD R17, R17, 0x1, R3 ;  /* 0x0000000111117824 */ /* 0x000fca00078e0203 */
[----:B------:R-:W-:-:S13]  /*9980*/  ISETP.GE.U32.AND.EX P0, PT, R17, UR5, PT, P0 ;  /* 0x0000000511007c0c */ /* 0x000fda000bf06100 */
[----:B------:R-:W-:Y:S05]  /*9990*/  @P0 BRA `(.L_x_283) ;  /* 0x0000000400640947 */ /* 0x000fea0003800000 */
[----:B------:R-:W0:Y:S01]  /*99a0*/  S2R R12, SR_CTAID.X ;  /* 0x00000000000c7919 */ /* 0x000e220000002500 */
[----:B------:R-:W4:Y:S01]  /*99b0*/  LDC.64 R10, c[0x0][0x628] ;  /* 0x00018a00ff0a7b82 */ /* 0x000f220000000a00 */
[----:B------:R-:W-:Y:S01]  /*99c0*/  ULDC UR4, c[0x0][0x150] ;  /* 0x0000540000047ab9 */ /* 0x000fe20000000800 */
[----:B-123--:R-:W-:Y:S01]  /*99d0*/  IMAD.MOV.U32 R8, RZ, RZ, R16 ;  /* 0x000000ffff087224 */ /* 0x00efe200078e0010 */
[----:B------:R-:W1:Y:S01]  /*99e0*/  S2R R24, SR_CTAID.Y ;  /* 0x0000000000187919 */ /* 0x000e620000002600 */
[----:B------:R-:W-:-:S04]  /*99f0*/  IMAD.MOV.U32 R9, RZ, RZ, R17 ;  /* 0x000000ffff097224 */ /* 0x000fc800078e0011 */
[----:B------:R-:W2:Y:S08]  /*9a00*/  LDC R21, c[0x0][0x144] ;  /* 0x00005100ff157b82 */ /* 0x000eb00000000800 */
[----:B------:R-:W3:Y:S08]  /*9a10*/  LDC R0, c[0x0][0x630] ;  /* 0x00018c00ff007b82 */ /* 0x000ef00000000800 */
[----:B------:R-:W1:Y:S01]  /*9a20*/  LDC.64 R14, c[0x0][0x620] ;  /* 0x00018800ff0e7b82 */ /* 0x000e620000000a00 */
[----:B----4-:R-:W-:-:S04]  /*9a30*/  ISETP.NE.U32.AND P0, PT, R10, RZ, PT ;  /* 0x000000ff0a00720c */ /* 0x010fc80003f05070 */
[----:B------:R-:W-:Y:S02]  /*9a40*/  ISETP.NE.AND.EX P0, PT, R11, RZ, PT, P0 ;  /* 0x000000ff0b00720c */ /* 0x000fe40003f05300 */
[----:B0-----:R-:W-:-:S05]  /*9a50*/  I2FP.F32.U32 R3, R12 ;  /* 0x0000000c00037245 */ /* 0x001fca0000201000 */
[----:B------:R-:W-:-:S04]  /*9a60*/  FMUL R3, R3, UR4 ;  /* 0x0000000403037c20 */ /* 0x000fc80008400000 */
[----:B------:R0:W4:Y:S02]  /*9a70*/  F2I.U32.TRUNC.NTZ R20, R3 ;  /* 0x0000000300147305 */ /* 0x000124000020f000 */
[----:B--23--:R-:W-:Y:S05]  /*9a80*/  @!P0 BRA `(.L_x_284) ;  /* 0x0000000000288947 */ /* 0x00cfea0003800000 */
[----:B0-----:R-:W0:Y:S02]  /*9a90*/  LDC R3, c[0x0][0x634] ;  /* 0x00018d00ff037b82 */ /* 0x001e240000000800 */
        /* <DEDUP_REMOVED lines=9> */
.L_x_284:
[----:B------:R-:W2:Y:S01]  /*9b30*/  LDC.64 R30, c[0x0][0x640] ;  /* 0x00019000ff1e7b82 */ /* 0x000ea20000000a00 */
[-CC-:B------:R-:W-:Y:S01]  /*9b40*/  SHF.R.U64 R23, R8, R0.reuse, R9.reuse ;  /* 0x0000000008177219 */ /* 0x180fe20000001209 */
[----:B----4-:R-:W-:Y:S01]  /*9b50*/  IMAD.MOV R20, RZ, RZ, -R20 ;  /* 0x000000ffff147224 */ /* 0x010fe200078e0a14 */
[----:B------:R-:W-:Y:S01]  /*9b60*/  SHF.R.U32.HI R0, RZ, R0, R9 ;  /* 0x00000000ff007219 */ /* 0x000fe20000011609 */
[----:B------:R-:W-:Y:S01]  /*9b70*/  ULDC UR4, c[0x0][0x154] ;  /* 0x0000550000047ab9 */ /* 0x000fe20000000800 */
[----:B0-----:R-:W-:Y:S01]  /*9b80*/  IADD3 R3, P0, RZ, -R23, RZ ;  /* 0x80000017ff037210 */ /* 0x001fe20007f1e0ff */
[----:B------:R-:W-:Y:S02]  /*9b90*/  IMAD R26, R21, R20, R12 ;  /* 0x00000014151a7224 */ /* 0x000fe400078e020c */
[----:B------:R-:W0:Y:S01]  /*9ba0*/  LDC R6, c[0x0][0x618] ;  /* 0x00018600ff067b82 */ /* 0x000e220000000800 */
[----:B------:R-:W-:Y:S02]  /*9bb0*/  IMAD.MOV.U32 R7, RZ, RZ, 0x1 ;  /* 0x00000001ff077424 */ /* 0x000fe400078e00ff */
[----:B------:R-:W-:-:S04]  /*9bc0*/  IMAD.X R5, RZ, RZ, ~R0, P0 ;  /* 0x000000ffff057224 */ /* 0x000fc800000e0e00 */
[-C--:B-1----:R-:W-:Y:S01]  /*9bd0*/  IMAD R0, R5, R14.reuse, RZ ;  /* 0x0000000e05007224 */ /* 0x082fe200078e02ff */
[----:B------:R-:W1:Y:S01]  /*9be0*/  LDC R8, c[0x0][0x608] ;  /* 0x00018200ff087b82 */ /* 0x000e620000000800 */
[----:B------:R-:W-:-:S04]  /*9bf0*/  IMAD.WIDE.U32 R4, R3, R14, R16 ;  /* 0x0000000e03047225 */ /* 0x000fc800078e0010 */
[----:B------:R-:W-:Y:S01]  /*9c00*/  IMAD R3, R3, R15, R0 ;  /* 0x0000000f03037224 */ /* 0x000fe200078e0200 */
[----:B------:R-:W-:Y:S02]  /*9c10*/  I2FP.F32.U32 R0, R24 ;  /* 0x0000001800007245 */ /* 0x000fe40000201000 */
[----:B------:R-:W3:Y:S01]  /*9c20*/  LDC R28, c[0x0][0x658] ;  /* 0x00019600ff1c7b82 */ /* 0x000ee20000000800 */
[----:B------:R-:W-:Y:S01]  /*9c30*/  IMAD.IADD R3, R5, 0x1, R3 ;  /* 0x0000000105037824 */ /* 0x000fe200078e0203 */
[----:B--2---:R-:W-:Y:S01]  /*9c40*/  ISETP.NE.U32.AND P0, PT, R30, RZ, PT ;  /* 0x000000ff1e00720c */ /* 0x004fe20003f05070 */
[----:B------:R-:W-:Y:S01]  /*9c50*/  FMUL R0, R0, UR4 ;  /* 0x0000000400007c20 */ /* 0x000fe20008400000 */
[----:B------:R-:W-:Y:S02]  /*9c60*/  IMAD.MOV.U32 R5, RZ, RZ, -0x1 ;  /* 0xffffffffff057424 */ /* 0x000fe400078e00ff */
[----:B------:R-:W-:Y:S01]  /*9c70*/  ISETP.NE.AND.EX P0, PT, R31, RZ, PT, P0 ;  /* 0x000000ff1f00720c */ /* 0x000fe20003f05300 */
[----:B------:R2:W4:Y:S01]  /*9c80*/  F2I.U32.TRUNC.NTZ R13, R0 ;  /* 0x00000000000d7305 */ /* 0x000522000020f000 */
[----:B------:R-:W2:Y:S01]  /*9c90*/  LDC R15, c[0x0][0x148] ;  /* 0x00005200ff0f7b82 */ /* 0x000ea20000000800 */
[----:B0-----:R-:W-:-:S02]  /*9ca0*/  SHF.R.U64 R12, R4, R6, R3 ;  /* 0x00000006040c7219 */ /* 0x001fc40000001203 */
[----:B------:R-:W-:-:S05]  /*9cb0*/  SHF.R.U32.HI R3, RZ, R6, R3 ;  /* 0x00000006ff037219 */ /* 0x000fca0000011603 */
[----:B------:R-:W0:Y:S01]  /*9cc0*/  LDC R20, c[0x0][0x600] ;  /* 0x00018000ff147b82 */ /* 0x000e220000000800 */
[-CC-:B-1----:R-:W-:Y:S02]  /*9cd0*/  SHF.R.U64 R10, R12, R8.reuse, R3.reuse ;  /* 0x000000080c0a7219 */ /* 0x182fe40000001203 */
[----:B------:R-:W-:-:S05]  /*9ce0*/  SHF.R.U32.HI R3, RZ, R8, R3 ;  /* 0x00000008ff037219 */ /* 0x000fca0000011603 */
[----:B------:R-:W1:Y:S01]  /*9cf0*/  LDC R21, c[0x0][0x648] ;  /* 0x00019200ff157b82 */ /* 0x000e620000000800 */
[-C--:B---3--:R-:W-:Y:S02]  /*9d00*/  SHF.L.U32 R4, R5, R28.reuse, RZ ;  /* 0x0000001c05047219 */ /* 0x088fe400000006ff */
[-CC-:B------:R-:W-:Y:S02]  /*9d10*/  SHF.R.U64 R14, R10, R28.reuse, R3.reuse ;  /* 0x0000001c0a0e7219 */ /* 0x180fe40000001203 */
[----:B------:R-:W-:Y:S02]  /*9d20*/  SHF.R.U32.HI R5, RZ, R28, R3 ;  /* 0x0000001cff057219 */ /* 0x000fe40000011603 */
[----:B------:R-:W-:Y:S01]  /*9d30*/  LOP3.LUT R153, RZ, R4, RZ, 0x33, !PT ;  /* 0x00000004ff997212 */ /* 0x000fe200078e33ff */
[----:B------:R-:W3:Y:S01]  /*9d40*/  LDC R25, c[0x0][0x638] ;  /* 0x00018e00ff197b82 */ /* 0x000ee20000000800 */
[----:B------:R-:W-:Y:S01]  /*9d50*/  SHF.L.U32 R28, R7, R28, RZ ;  /* 0x0000001c071c7219 */ /* 0x000fe200000006ff */
[----:B------:R-:W-:-:S06]  /*9d60*/  IMAD.MOV.U32 R4, RZ, RZ, R14 ;  /* 0x000000ffff047224 */ /* 0x000fcc00078e000e */
[----:B------:R-:W0:Y:S01]  /*9d70*/  LDC R27, c[0x0][0x610] ;  /* 0x00018400ff1b7b82 */ /* 0x000e220000000800 */
[----:B----4-:R-:W-:Y:S05]  /*9d80*/  @!P0 BRA `(.L_x_285) ;  /* 0x0000000000288947 */ /* 0x010fea0003800000 */
[----:B------:R-:W4:Y:S02]  /*9d90*/  LDC R3, c[0x0][0x64c] ;  /* 0x00019300ff037b82 */ /* 0x000f240000000800 */
[----:B----4-:R-:W-:-:S05]  /*9da0*/  IADD3 R3, P0, R14, R3, RZ ;  /* 0x000000030e037210 */ /* 0x010fca0007f1e0ff */
        /* <DEDUP_REMOVED lines=8> */
.L_x_285:
[----:B------:R-:W-:Y:S01]  /*9e30*/  ISETP.NE.AND P0, PT, R2, 0x1, PT ;  /* 0x000000010200780c */ /* 0x000fe20003f05270 */
[----:B------:R-:W-:Y:S01]  /*9e40*/  IMAD.MOV R13, RZ, RZ, -R13 ;  /* 0x000000ffff0d7224 */ /* 0x000fe200078e0a0d */
[----:B-12---:R-:W-:Y:S01]  /*9e50*/  SHF.R.U64 R0, R4, R21, R5 ;  /* 0x0000001504007219 */ /* 0x006fe20000001205 */
[----:B0-----:R-:W-:Y:S01]  /*9e60*/  VIADD R5, R20, 0xffffffff ;  /* 0xffffffff14057836 */ /* 0x001fe20000000000 */
[----:B------:R-:W-:-:S03]  /*9e70*/  LOP3.LUT R153, R10, R153, RZ, 0xc0, !PT ;  /* 0x000000990a997212 */ /* 0x000fc600078ec0ff */
[----:B------:R-:W-:Y:S01]  /*9e80*/  IMAD.MOV R3, RZ, RZ, -R0 ;  /* 0x000000ffff037224 */ /* 0x000fe200078e0a00 */
[----:B------:R-:W-:Y:S01]  /*9e90*/  LOP3.LUT R5, R12, R5, RZ, 0xc0, !PT ;  /* 0x000000050c057212 */ /* 0x000fe200078ec0ff */
[----:B------:R-:W-:Y:S02]  /*9ea0*/  IMAD R153, R28, R0, R153 ;  /* 0x000000001c997224 */ /* 0x000fe400078e0299 */
[----:B---3--:R-:W-:Y:S02]  /*9eb0*/  IMAD R0, R3, R25, R14 ;  /* 0x0000001903007224 */ /* 0x008fe400078e020e */
[----:B------:R-:W-:Y:S02]  /*9ec0*/  @P0 IMAD R26, R15, R13, R24 ;  /* 0x0000000d0f1a0224 */ /* 0x000fe400078e0218 */
[----:B------:R-:W-:Y:S02]  /*9ed0*/  IMAD R4, R0, R20, R5 ;  /* 0x0000001400047224 */ /* 0x000fe400078e0205 */
[----:B------:R-:W-:-:S02]  /*9ee0*/  IMAD R153, R153, R27, R26 ;  /* 0x0000001b99997224 */ /* 0x000fc400078e021a */
[----:B------:R-:W-:-:S03]  /*9ef0*/  IMAD.MOV.U32 R3, RZ, RZ, 0x1 ;  /* 0x00000001ff037424 */ /* 0x000fc600078e00ff */
[----:B------:R-:W-:Y:S02]  /*9f00*/  SEL R152, R4, R153, !P0 ;  /* 0x0000009904987207 */ /* 0x000fe40004000000 */
[----:B------:R-:W-:Y:S02]  /*9f10*/  PRMT R0, R3, 0x7610, R0 ;  /* 0x0000761003007816 */ /* 0x000fe40000000000 */
[----:B------:R-:W-:-:S07]  /*9f20*/  SEL R153, R153, R4, !P0 ;  /* 0x0000000499997207 */ /* 0x000fce0004000000 */
.L_x_283:
[----:B------:R-:W-:-:S13]  /*9f30*/  LOP3.LUT P0, RZ, R0, 0xff, RZ, 0xc0, !PT ;  /* 0x000000ff00ff7812 */ /* 0x000fda000780c0ff */
[----:B------:R-:W-:Y:S05]  /*9f40*/  @P0 BRA `(.L_x_286) ;  /* 0xffffff6c00f80947 */ /* 0x000fea000383ffff */
[----:B------:R-:W-:Y:S05]  /*9f50*/  EXIT ;  /* 0x000000000000794d */ /* 0x000fea0003800000 */
.L_x_3:
[----:B0-----:R-:W-:Y:S01]  /*9f60*/  ULDC.64 UR4, c[0x0][0x650] ;  /* 0x0001940000047ab9 */ /* 0x001fe20000000a00 */
        /* <DEDUP_REMOVED lines=25> */
.L_x_288:
[--C-:B------:R-:W-:Y:S01]  /*a100*/  SHF.R.U64 R12, R10, R14, R11.reuse ;  /* 0x0000000e0a0c7219 */ /* 0x100fe2000000120b */
[----:B------:R-:W0:Y:S01]  /*a110*/  LDC R22, c[0x0][0x618] ;  /* 0x00018600ff167b82 */ /* 0x000e220000000800 */
[----:B------:R-:W-:Y:S01]  /*a120*/  I2FP.F32.U32 R6, R4 ;  /* 0x0000000400067245 */ /* 0x000fe20000201000 */
[----:B------:R-:W-:Y:S01]  /*a130*/  ULDC UR4, c[0x0][0x150] ;  /* 0x0000540000047ab9 */ /* 0x000fe20000000800 */
[----:B------:R-:W-:Y:S02]  /*a140*/  SHF.R.U32.HI R5, RZ, R14, R11 ;  /* 0x0000000eff057219 */ /* 0x000fe4000001160b */
[----:B------:R-:W-:Y:S01]  /*a150*/  IADD3 R9, P0, RZ, -R12, RZ ;  /* 0x8000000cff097210 */ /* 0x000fe20007f1e0ff */
[----:B------:R-:W-:Y:S01]  /*a160*/  FMUL R11, R6, UR4 ;  /* 0x00000004060b7c20 */ /* 0x000fe20008400000 */
[----:B------:R-:W-:Y:S01]  /*a170*/  ULDC UR4, c[0x0][0x154] ;  /* 0x0000550000047ab9 */ /* 0x000fe20000000800 */
[----:B------:R-:W1:Y:S02]  /*a180*/  LDC.64 R24, c[0x0][0x640] ;  /* 0x00019000ff187b82 */ /* 0x000e640000000a00 */
[----:B------:R-:W-:-:S02]  /*a190*/  IMAD.X R5, RZ, RZ, ~R5, P0 ;  /* 0x000000ffff057224 */ /* 0x000fc400000e0e05 */
[----:B------:R-:W2:Y:S01]  /*a1a0*/  F2I.U32.TRUNC.NTZ R11, R11 ;  /* 0x0000000b000b7305 */ /* 0x000ea2000020f000 */
[----:B------:R-:W-:-:S03]  /*a1b0*/  IMAD.WIDE.U32 R6, R9, R20, R16 ;  /* 0x0000001409067225 */ /* 0x000fc600078e0010 */
[----:B------:R-:W3:Y:S01]  /*a1c0*/  LDC R13, c[0x0][0x144] ;  /* 0x00005100ff0d7b82 */ /* 0x000ee20000000800 */
[----:B------:R-:W-:-:S04]  /*a1d0*/  IMAD R8, R5, R20, RZ ;  /* 0x0000001405087224 */ /* 0x000fc800078e02ff */
[----:B------:R-:W-:Y:S02]  /*a1e0*/  IMAD R5, R9, R21, R8 ;  /* 0x0000001509057224 */ /* 0x000fe400078e0208 */
[----:B------:R-:W-:Y:S01]  /*a1f0*/  IMAD.MOV.U32 R8, RZ, RZ, -0x1 ;  /* 0xffffffffff087424 */ /* 0x000fe200078e00ff */
[----:B------:R-:W4:Y:S01]  /*a200*/  LDC R14, c[0x0][0x608] ;  /* 0x00018200ff0e7b82 */ /* 0x000f220000000800 */
[----:B------:R-:W-:Y:S01]  /*a210*/  IMAD.IADD R5, R7, 0x1, R5 ;  /* 0x0000000107057824 */ /* 0x000fe200078e0205 */
[----:B------:R-:W-:-:S04]  /*a220*/  I2FP.F32.U32 R7, R3 ;  /* 0x0000000300077245 */ /* 0x000fc80000201000 */
[-C--:B0-----:R-:W-:Y:S01]  /*a230*/  SHF.R.U64 R10, R6, R22.reuse, R5 ;  /* 0x00000016060a7219 */ /* 0x081fe20000001205 */
[----:B--2---:R-:W-:Y:S01]  /*a240*/  IMAD.MOV R6, RZ, RZ, -R11 ;  /* 0x000000ffff067224 */ /* 0x004fe200078e0a0b */
[----:B------:R-:W0:Y:S01]  /*a250*/  LDC R9, c[0x0][0x658] ;  /* 0x00019600ff097b82 */ /* 0x000e220000000800 */
[----:B-1----:R-:W-:Y:S01]  /*a260*/  ISETP.NE.U32.AND P0, PT, R24, RZ, PT ;  /* 0x000000ff1800720c */ /* 0x002fe20003f05070 */
[----:B------:R-:W-:Y:S01]  /*a270*/  FMUL R7, R7, UR4 ;  /* 0x0000000407077c20 */ /* 0x000fe20008400000 */
[----:B------:R-:W-:Y:S02]  /*a280*/  SHF.R.U32.HI R5, RZ, R22, R5 ;  /* 0x00000016ff057219 */ /* 0x000fe40000011605 */
[----:B------:R-:W-:-:S03]  /*a290*/  ISETP.NE.AND.EX P0, PT, R25, RZ, PT, P0 ;  /* 0x000000ff1900720c */ /* 0x000fc60003f05300 */
[----:B------:R-:W1:Y:S01]  /*a2a0*/  LDC R20, c[0x0][0x148] ;  /* 0x00005200ff147b82 */ /* 0x000e620000000800 */
[----:B---3--:R-:W-:Y:S02]  /*a2b0*/  IMAD R23, R13, R6, R4 ;  /* 0x000000060d177224 */ /* 0x008fe400078e0204 */
[----:B------:R-:W-:-:S05]  /*a2c0*/  IMAD.MOV.U32 R6, RZ, RZ, 0x1 ;  /* 0x00000001ff067424 */ /* 0x000fca00078e00ff */
[----:B------:R-:W2:Y:S01]  /*a2d0*/  LDC R21, c[0x0][0x600] ;  /* 0x00018000ff157b82 */ /* 0x000ea20000000800 */
[-CC-:B----4-:R-:W-:Y:S02]  /*a2e0*/  SHF.R.U64 R13, R10, R14.reuse, R5.reuse ;  /* 0x0000000e0a0d7219 */ /* 0x190fe40000001205 */
[----:B------:R-:W-:Y:S02]  /*a2f0*/  SHF.R.U32.HI R4, RZ, R14, R5 ;  /* 0x0000000eff047219 */ /* 0x000fe40000011605 */
[----:B------:R3:W4:Y:S03]  /*a300*/  F2I.U32.TRUNC.NTZ R14, R7 ;  /* 0x00000007000e7305 */ /* 0x000726000020f000 */
[----:B------:R-:W1:Y:S01]  /*a310*/  LDC R26, c[0x0][0x648] ;  /* 0x00019200ff1a7b82 */ /* 0x000e620000000800 */
[-C--:B0-----:R-:W-:Y:S02]  /*a320*/  SHF.R.U64 R15, R13, R9.reuse, R4 ;  /* 0x000000090d0f7219 */ /* 0x081fe40000001204 */
[----:B------:R-:W-:-:S02]  /*a330*/  SHF.L.U32 R8, R8, R9, RZ ;  /* 0x0000000908087219 */ /* 0x000fc400000006ff */
[-C--:B------:R-:W-:Y:S01]  /*a340*/  SHF.R.U32.HI R5, RZ, R9.reuse, R4 ;  /* 0x00000009ff057219 */ /* 0x080fe20000011604 */
[----:B------:R-:W-:Y:S01]  /*a350*/  IMAD.MOV.U32 R4, RZ, RZ, R15 ;  /* 0x000000ffff047224 */ /* 0x000fe200078e000f */
[----:B------:R-:W-:Y:S01]  /*a360*/  SHF.L.U32 R22, R6, R9, RZ ;  /* 0x0000000906167219 */ /* 0x000fe200000006ff */
[----:B------:R-:W0:Y:S01]  /*a370*/  LDC R27, c[0x0][0x638] ;  /* 0x00018e00ff1b7b82 */ /* 0x000e220000000800 */
[----:B------:R-:W-:-:S07]  /*a380*/  LOP3.LUT R28, RZ, R8, RZ, 0x33, !PT ;  /* 0x00000008ff1c7212 */ /* 0x000fce00078e33ff */
        /* <DEDUP_REMOVED lines=12> */
.L_x_289:
[----:B------:R-:W-:Y:S01]  /*a450*/  ISETP.NE.AND P0, PT, R2, 0x1, PT ;  /* 0x000000010200780c */ /* 0x000fe20003f05270 */
[----:B--2---:R-:W-:Y:S01]  /*a460*/  VIADD R7, R21, 0xffffffff ;  /* 0xffffffff15077836 */ /* 0x004fe20000000000 */
[----:B-1----:R-:W-:Y:S01]  /*a470*/  SHF.R.U64 R5, R4, R26, R5 ;  /* 0x0000001a04057219 */ /* 0x002fe20000001205 */
[----:B------:R-:W-:Y:S01]  /*a480*/  IMAD.MOV R14, RZ, RZ, -R14 ;  /* 0x000000ffff0e7224 */ /* 0x000fe200078e0a0e */
[----:B------:R-:W-:Y:S01]  /*a490*/  LOP3.LUT R4, R13, R28, RZ, 0xc0, !PT ;  /* 0x0000001c0d047212 */ /* 0x000fe200078ec0ff */
[----:B------:R-:W-:Y:S01]  /*a4a0*/  IMAD.MOV.U32 R8, RZ, RZ, R12 ;  /* 0x000000ffff087224 */ /* 0x000fe200078e000c */
[----:B------:R-:W-:Y:S01]  /*a4b0*/  LOP3.LUT R10, R10, R7, RZ, 0xc0, !PT ;  /* 0x000000070a0a7212 */ /* 0x000fe200078ec0ff */
[----:B------:R-:W-:Y:S02]  /*a4c0*/  IMAD.MOV R6, RZ, RZ, -R5 ;  /* 0x000000ffff067224 */ /* 0x000fe400078e0a05 */
[----:B------:R-:W-:-:S04]  /*a4d0*/  IMAD R4, R22, R5, R4 ;  /* 0x0000000516047224 */ /* 0x000fc800078e0204 */
[----:B------:R-:W-:Y:S02]  /*a4e0*/  @P0 IMAD R23, R20, R14, R3 ;  /* 0x0000000e14170224 */ /* 0x000fe400078e0203 */
[----:B0-----:R-:W-:Y:S02]  /*a4f0*/  IMAD R3, R6, R27, R15 ;  /* 0x0000001b06037224 */ /* 0x001fe400078e020f */
[----:B------:R-:W-:Y:S02]  /*a500*/  IMAD R7, R4, R29, R23 ;  /* 0x0000001d04077224 */ /* 0x000fe400078e0217 */
[----:B------:R-:W-:Y:S02]  /*a510*/  IMAD R4, R3, R21, R10 ;  /* 0x0000001503047224 */ /* 0x000fe400078e020a */
[----:B------:R-:W-:-:S03]  /*a520*/  IMAD.MOV.U32 R6, RZ, RZ, 0x1 ;  /* 0x00000001ff067424 */ /* 0x000fc600078e00ff */
[----:B------:R-:W-:Y:S02]  /*a530*/  SEL R9, R4, R7, !P0 ;  /* 0x0000000704097207 */ /* 0x000fe40004000000 */
[----:B------:R-:W-:-:S07]  /*a540*/  SEL R7, R7, R4, !P0 ;  /* 0x0000000407077207 */ /* 0x000fce0004000000 */
.L_x_287:
[----:B------:R-:W-:-:S08]  /*a550*/  NOP ;  /* 0x0000000000007918 */ /* 0x000fd00000000000 */
[----:B------:R-:W0:-:S00]  /*a560*/  USETMAXREG.DEALLOC.CTAPOOL 0x28 ;  /* 0x00000028000079c8 */ /* 0x000e0000080e0500 */
[----:B0-----:R-:W-:-:S13]  /*a570*/  ISETP.NE.AND P0, PT, R0, RZ, PT ;  /* 0x000000ff0000720c */ /* 0x001fda0003f05270 */
[----:B------:R-:W-:Y:S05]  /*a580*/  @P0 EXIT ;  /* 0x000000000000094d */ /* 0x000fea0003800000 */
[----:B------:R-:W-:Y:S01]  /*a590*/  LOP3.LUT P0, RZ, R6, 0xff, RZ, 0xc0, !PT ;  /* 0x000000ff06ff7812 */ /* 0x000fe2000780c0ff */
[----:B------:R-:W-:Y:S02]  /*a5a0*/  IMAD.MOV.U32 R3, RZ, RZ, 0x1 ;  /* 0x00000001ff037424 */ /* 0x000fe400078e00ff */
[----:B------:R-:W-:-:S10]  /*a5b0*/  IMAD.MOV.U32 R0, RZ, RZ, RZ ;  /* 0x000000ffff007224 */ /* 0x000fd400078e00ff */
[----:B------:R-:W-:Y:S05]  /*a5c0*/  @!P0 BRA `(.L_x_290) ;  /* 0x0000000c00548947 */ /* 0x000fea0003800000 */
[----:B------:R-:W0:Y:S01]  /*a5d0*/  LDC R0, c[0x0][0x28c] ;  /* 0x0000a300ff007b82 */ /* 0x000e220000000800 */
[----:B------:R-:W-:Y:S01]  /*a5e0*/  ULDC UR5, c[0x0][0x658] ;  /* 0x0001960000057ab9 */ /* 0x000fe20000000800 */
[----:B------:R-:W-:Y:S01]  /*a5f0*/  UMOV UR7, 0xffffffff ;  /* 0xffffffff00077882 */ /* 0x000fe20000000000 */
[----:B------:R-:W-:Y:S01]  /*a600*/  ULDC UR6, c[0x0][0xc] ;  /* 0x0000030000067ab9 */ /* 0x000fe20000000800 */
[----:B------:R-:W-:Y:S01]  /*a610*/  USHF.L.U32 UR8, UR7, UR5, URZ ;  /* 0x0000000507087299 */ /* 0x000fe2000800063f */
[C---:B------:R-:W-:Y:S01]  /*a620*/  LOP3.LUT P2, RZ, R18.reuse, 0x7f, RZ, 0xc0, !PT ;  /* 0x0000007f12ff7812 */ /* 0x040fe2000784c0ff */
[----:B------:R-:W-:Y:S01]  /*a630*/  UMOV UR9, 0x1 ;  /* 0x0000000100097882 */ /* 0x000fe20000000000 */
[----:B------:R-:W-:Y:S01]  /*a640*/  ULDC UR7, c[0x0][0x10] ;  /* 0x0000040000077ab9 */ /* 0x000fe20000000800 */
[----:B------:R-:W-:Y:S01]  /*a650*/  USHF.L.U32 UR21, UR9, UR5, URZ ;  /* 0x0000000509157299 */ /* 0x000fe2000800063f */
[----:B------:R-:W-:Y:S01]  /*a660*/  LOP3.LUT P0, RZ, R18, 0x1f, RZ, 0xc0, !PT ;  /* 0x0000001f12ff7812 */ /* 0x000fe2000780c0ff */
[----:B------:R-:W-:Y:S01]  /*a670*/  UIMAD.WIDE.U32 UR6, UR6, UR7, URZ ;  /* 0x00000007060672a5 */ /* 0x000fe2000f8e003f */
[----:B------:R-:W-:Y:S01]  /*a680*/  BSSY B0, `(.L_x_290) ;  /* 0x00000c9000007945 */ /* 0x000fe20003800000 */
[----:B------:R-:W-:Y:S01]  /*a690*/  ULDC UR5, c[0x0][0x14] ;  /* 0x0000050000057ab9 */ /* 0x000fe20000000800 */
[----:B------:R-:W-:Y:S01]  /*a6a0*/  IMAD.MOV.U32 R11, RZ, RZ, 0x1 ;  /* 0x00000001ff0b7424 */ /* 0x000fe200078e00ff */
[----:B------:R-:W-:Y:S01]  /*a6b0*/  UIMAD.WIDE.U32 UR22, UR6, UR5, URZ ;  /* 0x00000005061672a5 */ /* 0x000fe2000f8e003f */
[----:B------:R-:W-:Y:S01]  /*a6c0*/  LOP3.LUT R18, R19, 0x2, RZ, 0xfc, !PT ;  /* 0x0000000213127812 */ /* 0x000fe200078efcff */
[----:B------:R-:W-:Y:S01]  /*a6d0*/  UIMAD UR5, UR7, UR5, URZ ;  /* 0x00000005070572a4 */ /* 0x000fe2000f8e023f */
[----:B------:R-:W-:Y:S01]  /*a6e0*/  PLOP3.LUT P0, PT, P0, P2, PT, 0x8a, 0x0 ;  /* 0x000000000000781c */ /* 0x000fe20000705172 */
[----:B------:R-:W-:Y:S01]  /*a6f0*/  ULDC UR4, c[0x0][0x600] ;  /* 0x0001800000047ab9 */ /* 0x000fe20000000800 */
[----:B------:R-:W-:-:S02]  /*a700*/  ULOP3.LUT UR13, URZ, UR8, URZ, 0x33, !UPT ;  /* 0x000000083f0d7292 */ /* 0x000fc4000f8e333f */
[----:B------:R-:W-:Y:S02]  /*a710*/  UIADD3 UR4, UR4, -0x1, URZ ;  /* 0xffffffff04047890 */ /* 0x000fe4000fffe03f */
[----:B------:R-:W-:Y:S01]  /*a720*/  UIADD3 UR5, UR23, UR5, URZ ;  /* 0x0000000517057290 */ /* 0x000fe2000fffe03f */
[----:B0-----:R-:W-:Y:S01]  /*a730*/  VIADD R0, R0, 0x3f ;  /* 0x0000003f00007836 */ /* 0x001fe20000000000 */
[----:B------:R-:W-:-:S04]  /*a740*/  ULDC.64 UR30, c[0x0][0x198] ;  /* 0x00006600001e7ab9 */ /* 0x000fc80000000a00 */
[----:B------:R-:W-:-:S04]  /*a750*/  SHF.R.S32.HI R3, RZ, 0x1f, R0 ;  /* 0x0000001fff037819 */ /* 0x000fc80000011400 */
[----:B------:R-:W-:Y:S01]  /*a760*/  LEA.HI R3, R3, R0, RZ, 0x6 ;  /* 0x0000000003037211 */ /* 0x000fe200078f30ff */
[----:B------:R-:W-:-:S03]  /*a770*/  IMAD.MOV.U32 R0, RZ, RZ, RZ ;  /* 0x000000ffff007224 */ /* 0x000fc600078e00ff */
[----:B------:R-:W-:Y:S01]  /*a780*/  SHF.R.S32.HI R13, RZ, 0x6, R3 ;  /* 0x00000006ff0d7819 */ /* 0x000fe20000011403 */
[----:B------:R-:W-:-:S04]  /*a790*/  IMAD.MOV.U32 R3, RZ, RZ, 0x1 ;  /* 0x00000001ff037424 */ /* 0x000fc800078e00ff */
[----:B------:R-:W-:-:S07]  /*a7a0*/  VIADD R10, R13, 0x1 ;  /* 0x000000010d0a7836 */ /* 0x000fce0000000000 */
.L_x_302:
[----:B------:R-:W-:-:S03]  /*a7b0*/  UMOV UR6, 0xffffffff ;  /* 0xffffffff00067882 */ /* 0x000fc60000000000 */
[----:B------:R-:W-:Y:S05]  /*a7c0*/  BRA.DIV UR6, `(.L_x_291) ;  /* 0x0000000e06c07947 */ /* 0x000fea000b800000 */
[----:B------:R-:W-:-:S13]  /*a7d0*/  ELECT P6, URZ, PT ;  /* 0x00000000003f782f */ /* 0x000fda00038c0000 */
.L_x_313:
[----:B------:R-:W-:Y:S04]  /*a7e0*/  BSSY B1, `(.L_x_292) ;  /* 0x0000040000017945 */ /* 0x000fe80003800000 */
[----:B------:R-:W-:Y:S05]  /*a7f0*/  @!P6 BRA `(.L_x_293) ;  /* 0x0000000000f8e947 */ /* 0x000fea0003800000 */
[----:B------:R-:W0:Y:S02]  /*a800*/  LDC R4, c[0x0][0x28c] ;  /* 0x0000a300ff047b82 */ /* 0x000e240000000800 */
[----:B0-----:R-:W-:-:S13]  /*a810*/  ISETP.GE.AND P1, PT, R4, 0x1, PT ;  /* 0x000000010400780c */ /* 0x001fda0003f26270 */
[----:B------:R-:W-:Y:S05]  /*a820*/  @!P1 BRA `(.L_x_293) ;  /* 0x0000000000ec9947 */ /* 0x000fea0003800000 */
[----:B------:R-:W-:Y:S02]  /*a830*/  IMAD.SHL.U32 R14, R7, 0x80, RZ ;  /* 0x00000080070e7824 */ /* 0x000fe400078e00ff */
[----:B------:R-:W-:Y:S02]  /*a840*/  IMAD.SHL.U32 R15, R9, 0x100, RZ ;  /* 0x00000100090f7824 */ /* 0x000fe400078e00ff */
[----:B------:R-:W-:Y:S02]  /*a850*/  IMAD.MOV.U32 R20, RZ, RZ, RZ ;  /* 0x000000ffff147224 */ /* 0x000fe400078e00ff */
[----:B------:R-:W-:Y:S02]  /*a860*/  IMAD.MOV.U32 R4, RZ, RZ, R10 ;  /* 0x000000ffff047224 */ /* 0x000fe400078e000a */
[----:B------:R-:W-:Y:S02]  /*a870*/  IMAD.MOV.U32 R5, RZ, RZ, R3 ;  /* 0x000000ffff057224 */ /* 0x000fe400078e0003 */
[----:B------:R-:W-:-:S02]  /*a880*/  IMAD.MOV.U32 R6, RZ, RZ, R0 ;  /* 0x000000ffff067224 */ /* 0x000fc400078e0000 */
[----:B------:R-:W-:-:S07]  /*a890*/  VIADD R22, R14, 0x40 ;  /* 0x000000400e167836 */ /* 0x000fce0000000000 */
.L_x_297:
[----:B------:R-:W0:Y:S01]  /*a8a0*/  S2R R12, SR_CgaCtaId ;  /* 0x00000000000c7919 */ /* 0x000e220000008800 */
[----:B------:R-:W-:Y:S01]  /*a8b0*/  MOV R7, 0x400 ;  /* 0x0000040000077802 */ /* 0x000fe20000000f00 */
[----:B------:R-:W1:Y:S03]  /*a8c0*/  @!P2 LDC R9, c[0x0][0x500] ;  /* 0x00014000ff09ab82 */ /* 0x000e660000000800 */
[----:B0-----:R-:W-:Y:S02]  /*a8d0*/  LEA R21, R12, R7, 0x18 ;  /* 0x000000070c157211 */ /* 0x001fe400078ec0ff */
[----:B------:R-:W-:-:S03]  /*a8e0*/  SHF.L.U32 R7, R5, 0x1f, RZ ;  /* 0x0000001f05077819 */ /* 0x000fc600000006ff */
[----:B------:R-:W-:-:S04]  /*a8f0*/  IMAD R12, R6, 0x8, R21 ;  /* 0x00000008060c7824 */ /* 0x000fc800078e0215 */
[----:B------:R-:W0:Y:S02]  /*a900*/  SYNCS.PHASECHK.TRANS64.TRYWAIT P1, [R12+URZ+0x20], R7 ;  /* 0x000020070c0075a7 */ /* 0x000e24000802017f */
[----:B01----:R-:W-:Y:S05]  /*a910*/  @!P1 BRA `(.L_x_294) ;  /* 0x0000000c008c9947 */ /* 0x003fea0003800000 */
.L_x_314:
[----:B0-----:R-:W-:Y:S01]  /*a920*/  PRMT R7, R18, 0x9910, RZ ;  /* 0x0000991012077816 */ /* 0x001fe200000000ff */
[----:B------:R0:W-:Y:S03]  /*a930*/  @!P2 SYNCS.ARRIVE.TRANS64 RZ, [R12+URZ], R9 ;  /* 0x000000090cffa9a7 */ /* 0x0001e6000800003f */
[----:B------:R-:W-:-:S13]  /*a940*/  ISETP.NE.AND P1, PT, R7, 0x2, PT ;  /* 0x000000020700780c */ /* 0x000fda0003f25270 */
[----:B0-----:R-:W-:Y:S05]  /*a950*/  @P1 BRA `(.L_x_295) ;  /* 0x0000000000041947 */ /* 0x001fea0003800000 */
[----:B------:R-:W-:Y:S01]  /*a960*/  BPT.TRAP 0x1 ;  /* 0x000000040000795c */ /* 0x000fe20000300000 */
.L_x_295:
[----:B------:R-:W-:Y:S05]  /*a970*/  @P0 BRA `(.L_x_296) ;  /* 0x0000000000040947 */ /* 0x000fea0003800000 */
[----:B------:R-:W-:Y:S01]  /*a980*/  BPT.TRAP 0x1 ;  /* 0x000000040000795c */ /* 0x000fe20000300000 */
.L_x_296:
[--C-:B------:R-:W-:Y:S01]  /*a990*/  IMAD R7, R6, 0x4000, R21.reuse ;  /* 0x0000400006077824 */ /* 0x100fe200078e0215 */
[----:B------:R-:W-:Y:S01]  /*a9a0*/  R2UR UR25, R12 ;  /* 0x000000000c1972ca */ /* 0x000fe200000e0000 */
[----:B------:R-:W-:Y:S01]  /*a9b0*/  IMAD R21, R6, 0x8000, R21 ;  /* 0x0000800006157824 */ /* 0x000fe200078e0215 */
[----:B------:R-:W-:Y:S01]  /*a9c0*/  R2UR UR27, R20 ;  /* 0x00000000141b72ca */ /* 0x000fe200000e0000 */
[----:B------:R-:W-:Y:S01]  /*a9d0*/  VIADD R4, R4, 0xffffffff ;  /* 0xffffffff04047836 */ /* 0x000fe20000000000 */
[----:B------:R-:W-:Y:S01]  /*a9e0*/  R2UR UR16, R7 ;  /* 0x00000000071072ca */ /* 0x000fe200000e0000 */
[----:B------:R-:W-:Y:S01]  /*a9f0*/  UIADD3 UR6, UP0, UR30, 0xf0, URZ ;  /* 0x000000f01e067890 */ /* 0x000fe2000ff1e03f */
[----:B------:R-:W-:Y:S01]  /*aa00*/  R2UR UR8, R21 ;  /* 0x00000000150872ca */ /* 0x000fe200000e0000 */
[----:B------:R-:W-:Y:S01]  /*aa10*/  UIADD3 UR32, UP1, UR30, 0x1f0, URZ ;  /* 0x000001f01e207890 */ /* 0x000fe2000ff3e03f */
[----:B------:R-:W-:Y:S01]  /*aa20*/  R2UR UR28, R8 ;  /* 0x00000000081c72ca */ /* 0x000fe200000e0000 */
[----:B------:R-:W-:Y:S01]  /*aa30*/  UIADD3.X UR7, URZ, UR31, URZ, UP0, !UPT ;  /* 0x0000001f3f077290 */ /* 0x000fe200087fe43f */
[----:B------:R-:W-:Y:S01]  /*aa40*/  R2UR UR26, R14 ;  /* 0x000000000e1a72ca */ /* 0x000fe200000e0000 */
[----:B------:R-:W-:Y:S01]  /*aa50*/  VIADD R6, R6, 0x1 ;  /* 0x0000000106067836 */ /* 0x000fe20000000000 */
[----:B------:R-:W-:Y:S01]  /*aa60*/  R2UR UR18, R22 ;  /* 0x00000000161272ca */ /* 0x000fe200000e0000 */
[----:B------:R-:W-:Y:S01]  /*aa70*/  UIADD3.X UR33, URZ, UR31, URZ, UP1, !UPT ;  /* 0x0000001f3f217290 */ /* 0x000fe20008ffe43f */
[----:B------:R-:W-:Y:S01]  /*aa80*/  R2UR UR11, R15 ;  /* 0x000000000f0b72ca */ /* 0x000fe200000e0000 */
[----:B------:R-:W-:Y:S01]  /*aa90*/  UMOV UR14, 0x0 ;  /* 0x00000000000e7882 */ /* 0x000fe20000000000 */
[----:B------:R-:W-:Y:S01]  /*aaa0*/  ISETP.GT.AND P3, PT, R4, 0x1, PT ;  /* 0x000000010400780c */ /* 0x000fe20003f64270 */
[----:B------:R-:W-:Y:S01]  /*aab0*/  UIADD3 UR24, UR16, 0x100, URZ ;  /* 0x0000010010187890 */ /* 0x000fe2000fffe03f */
[----:B------:R-:W-:Y:S01]  /*aac0*/  ISETP.NE.AND P1, PT, R6, 0x4, PT ;  /* 0x000000040600780c */ /* 0x000fe20003f25270 */
[----:B------:R-:W-:Y:S01]  /*aad0*/  UIADD3 UR16, UR16, 0x2100, URZ ;  /* 0x0000210010107890 */ /* 0x000fe2000fffe03f */
[----:B------:R-:W-:Y:S01]  /*aae0*/  VIADD R20, R20, 0x40 ;  /* 0x0000004014147836 */ /* 0x000fe20000000000 */
[----:B------:R-:W-:Y:S01]  /*aaf0*/  UIADD3 UR8, UR8, 0x10100, URZ ;  /* 0x0001010008087890 */ /* 0x000fe2000fffe03f */
[----:B------:R-:W-:Y:S01]  /*ab00*/  SEL R12, RZ, 0x1, P1 ;  /* 0x00000001ff0c7807 */ /* 0x000fe20000800000 */
[----:B------:R-:W-:Y:S01]  /*ab10*/  UMOV UR15, 0x10000000 ;  /* 0x10000000000f7882 */ /* 0x000fe20000000000 */
[----:B------:R-:W-:Y:S01]  /*ab20*/  UMOV UR17, UR25 ;  /* 0x0000001900117c82 */ /* 0x000fe20008000000 */
[----:B------:R-:W-:Y:S01]  /*ab30*/  UMOV UR19, UR27 ;  /* 0x0000001b00137c82 */ /* 0x000fe20008000000 */
[----:B------:R-:W-:Y:S01]  /*ab40*/  UMOV UR20, UR28 ;  /* 0x0000001c00147c82 */ /* 0x000fe20008000000 */
[----:B------:R0:W-:Y:S01]  /*ab50*/  UTMALDG.3D [UR24], [UR6], desc[UR14] ;  /* 0x00000e18060075b4 */ /* 0x0001e20008011000 */
[----:B------:R-:W-:Y:S01]  /*ab60*/  UMOV UR9, UR25 ;  /* 0x0000001900097c82 */ /* 0x000fe20008000000 */
[----:B------:R-:W-:Y:S01]  /*ab70*/  UMOV UR10, UR27 ;  /* 0x0000001b000a7c82 */ /* 0x000fe20008000000 */
[----:B------:R-:W-:Y:S01]  /*ab80*/  UMOV UR12, UR28 ;  /* 0x0000001c000c7c82 */ /* 0x000fe20008000000 */
[----:B------:R-:W-:-:S02]  /*ab90*/  LOP3.LUT R5, R5, R12, RZ, 0x3c, !PT ;  /* 0x0000000c05057212 */ /* 0x000fc400078e3cff */
[----:B------:R-:W-:Y:S01]  /*aba0*/  SEL R6, R6, RZ, P1 ;  /* 0x000000ff06067207 */ /* 0x000fe20000800000 */
[----:B------:R0:W-:Y:S01]  /*abb0*/  UTMALDG.3D [UR16], [UR6], desc[UR14] ;  /* 0x00000e10060075b4 */ /* 0x0001e20008011000 */
[----:B------:R0:W-:Y:S02]  /*abc0*/  UTMALDG.3D [UR8], [UR32], desc[UR14] ;  /* 0x00000e08200075b4 */ /* 0x0001e40008011000 */
[----:B0-----:R-:W-:Y:S05]  /*abd0*/  @P3 BRA `(.L_x_297) ;  /* 0xfffffffc00303947 */ /* 0x001fea000383ffff */
.L_x_293:
[----:B------:R-:W-:Y:S05]  /*abe0*/  BSYNC B1 ;  /* 0x0000000000017941 */ /* 0x000fea0003800000 */
.L_x_292:
[----:B------:R-:W-:Y:S01]  /*abf0*/  LOP3.LUT P3, RZ, R11, 0xff, RZ, 0xc0, !PT ;  /* 0x000000ff0bff7812 */ /* 0x000fe2000786c0ff */
[----:B------:R-:W-:Y:S01]  /*ac00*/  IMAD.IADD R0, R13, 0x1, R0 ;  /* 0x000000010d007824 */ /* 0x000fe200078e0200 */
[----:B------:R-:W-:Y:S01]  /*ac10*/  IADD3 R16, P4, R16, UR22, RZ ;  /* 0x0000001610107c10 */ /* 0x000fe2000ff9e0ff */
[----:B------:R-:W-:Y:S01]  /*ac20*/  ULDC.64 UR6, c[0x0][0x650] ;  /* 0x0001940000067ab9 */ /* 0x000fe20000000a00 */
[----:B------:R-:W-:Y:S01]  /*ac30*/  BSSY B1, `(.L_x_298) ;  /* 0x000006b000017945 */ /* 0x000fe20003800000 */
[----:B------:R-:W-:Y:S01]  /*ac40*/  IMAD.MOV.U32 R7, RZ, RZ, -0x1 ;  /* 0xffffffffff077424 */ /* 0x000fe200078e00ff */
[----:B------:R-:W-:Y:S01]  /*ac50*/  SHF.R.U32.HI R4, RZ, 0x2, R0 ;  /* 0x00000002ff047819 */ /* 0x000fe20000011600 */
[----:B------:R-:W-:Y:S01]  /*ac60*/  IMAD.MOV.U32 R9, RZ, RZ, -0x1 ;  /* 0xffffffffff097424 */ /* 0x000fe200078e00ff */
[----:B------:R-:W-:Y:S01]  /*ac70*/  ISETP.GT.U32.AND P1, PT, R0, 0x3, PT ;  /* 0x000000030000780c */ /* 0x000fe20003f24070 */
[----:B------:R-:W-:Y:S01]  /*ac80*/  IMAD.MOV.U32 R8, RZ, RZ, -0x1 ;  /* 0xffffffffff087424 */ /* 0x000fe200078e00ff */
[----:B------:R-:W-:-:S02]  /*ac90*/  LOP3.LUT R4, R4, 0x1, RZ, 0xc0, !PT ;  /* 0x0000000104047812 */ /* 0x000fc400078ec0ff */
[----:B------:R-:W-:Y:S01]  /*aca0*/  ISETP.LT.U32.AND P1, PT, R13, 0x4, P1 ;  /* 0x000000040d00780c */ /* 0x000fe20000f21070 */
[----:B------:R-:W0:Y:S01]  /*acb0*/  @P3 S2R R6, SR_CgaCtaId ;  /* 0x0000000000063919 */ /* 0x000e220000008800 */
[----:B------:R-:W-:Y:S02]  /*acc0*/  @P3 MOV R5, 0x400 ;  /* 0x0000040000053802 */ /* 0x000fe40000000f00 */
[----:B------:R-:W-:Y:S02]  /*acd0*/  IADD3.X R17, R17, UR5, RZ, P4, !PT ;  /* 0x0000000511117c10 */ /* 0x000fe4000a7fe4ff */
[----:B------:R-:W-:Y:S02]  /*ace0*/  ISETP.GE.U32.AND P4, PT, R16, UR6, PT ;  /* 0x0000000610007c0c */ /* 0x000fe4000bf86070 */
[----:B------:R-:W-:Y:S02]  /*acf0*/  LOP3.LUT R0, R0, 0x3, RZ, 0xc0, !PT ;  /* 0x0000000300007812 */ /* 0x000fe400078ec0ff */
[----:B------:R-:W-:-:S02]  /*ad00*/  PRMT R11, RZ, 0x7610, R11 ;  /* 0x00007610ff0b7816 */ /* 0x000fc4000000000b */
[----:B0-----:R-:W-:-:S04]  /*ad10*/  @P3 LEA R5, R6, R5, 0x18 ;  /* 0x0000000506053211 */ /* 0x001fc800078ec0ff */
[----:B------:R0:W-:Y:S01]  /*ad20*/  @P3 SYNCS.ARRIVE.TRANS64.A1T0 RZ, [R5+URZ+0x58], RZ ;  /* 0x000058ff05ff39a7 */ /* 0x0001e2000810003f */
[----:B------:R-:W-:Y:S02]  /*ad30*/  ISETP.NE.U32.AND P3, PT, R4, 0x1, PT ;  /* 0x000000010400780c */ /* 0x000fe40003f65070 */
[----:B------:R-:W-:Y:S02]  /*ad40*/  SEL R4, RZ, 0x1, !P1 ;  /* 0x00000001ff047807 */ /* 0x000fe40004800000 */
[----:B------:R-:W-:Y:S02]  /*ad50*/  ISETP.GE.U32.AND.EX P1, PT, R17, UR7, PT, P4 ;  /* 0x0000000711007c0c */ /* 0x000fe4000bf26140 */
[----:B------:R-:W-:-:S04]  /*ad60*/  ISETP.GT.U32.AND P3, PT, R13, 0x3, !P3 ;  /* 0x000000030d00780c */ /* 0x000fc80005f64070 */
[----:B0-----:R-:W-:-:S04]  /*ad70*/  SEL R5, RZ, 0x1, !P3 ;  /* 0x00000001ff057807 */ /* 0x001fc80005800000 */
[--C-:B------:R-:W-:Y:S02]  /*ad80*/  LOP3.LUT R3, R5, R3, R4.reuse, 0x96, !PT ;  /* 0x0000000305037212 */ /* 0x100fe400078e9604 */
[----:B------:R-:W-:Y:S01]  /*ad90*/  PRMT R4, RZ, 0x7610, R4 ;  /* 0x00007610ff047816 */ /* 0x000fe20000000004 */
[----:B------:R-:W-:Y:S06]  /*ada0*/  @P1 BRA `(.L_x_299) ;  /* 0x00000004004c1947 */ /* 0x000fec0003800000 */
[----:B------:R-:W-:Y:S01]  /*adb0*/  ULDC.64 UR6, c[0x0][0x628] ;  /* 0x00018a0000067ab9 */ /* 0x000fe20000000a00 */
[----:B------:R-:W0:Y:S01]  /*adc0*/  S2R R14, SR_CTAID.X ;  /* 0x00000000000e7919 */ /* 0x000e220000002500 */
[----:B------:R-:W-:Y:S01]  /*add0*/  ISETP.NE.U32.AND P1, PT, RZ, UR6, PT ;  /* 0x00000006ff007c0c */ /* 0x000fe2000bf25070 */
[----:B------:R-:W-:Y:S01]  /*ade0*/  ULDC UR9, c[0x0][0x630] ;  /* 0x00018c0000097ab9 */ /* 0x000fe20000000800 */
[----:B------:R-:W-:Y:S01]  /*adf0*/  IMAD.MOV.U32 R4, RZ, RZ, R16 ;  /* 0x000000ffff047224 */ /* 0x000fe200078e0010 */
[----:B------:R-:W1:Y:S01]  /*ae00*/  S2R R12, SR_CTAID.Y ;  /* 0x00000000000c7919 */ /* 0x000e620000002600 */
[----:B------:R-:W-:Y:S01]  /*ae10*/  ISETP.NE.AND.EX P1, PT, RZ, UR7, PT, P1 ;  /* 0x00000007ff007c0c */ /* 0x000fe2000bf25310 */
[----:B------:R-:W-:-:S12]  /*ae20*/  IMAD.MOV.U32 R5, RZ, RZ, R17 ;  /* 0x000000ffff057224 */ /* 0x000fd800078e0011 */
[----:B------:R-:W-:Y:S05]  /*ae30*/  @!P1 BRA `(.L_x_300) ;  /* 0x0000000000289947 */ /* 0x000fea0003800000 */
[----:B------:R-:W-:Y:S02]  /*ae40*/  ULDC UR8, c[0x0][0x634] ;  /* 0x00018d0000087ab9 */ /* 0x000fe40000000800 */
[----:B------:R-:W-:-:S05]  /*ae50*/  IADD3 R9, P1, R16, UR8, RZ ;  /* 0x0000000810097c10 */ /* 0x000fca000ff3e0ff */
[----:B------:R-:W-:-:S04]  /*ae60*/  IMAD.X R15, RZ, RZ, R17, P1 ;  /* 0x000000ffff0f7224 */ /* 0x000fc800008e0611 */
[----:B------:R-:W-:-:S04]  /*ae70*/  IMAD.WIDE.U32 R6, R15, UR6, RZ ;  /* 0x000000060f067c25 */ /* 0x000fc8000f8e00ff */
[----:B------:R-:W-:-:S04]  /*ae80*/  IMAD.WIDE.U32 R6, P1, R9, UR7, R6 ;  /* 0x0000000709067c25 */ /* 0x000fc8000f820006 */
[----:B------:R-:W-:-:S04]  /*ae90*/  IMAD.WIDE.U32 R8, R9, UR6, RZ ;  /* 0x0000000609087c25 */ /* 0x000fc8000f8e00ff */
[----:B------:R-:W-:Y:S01]  /*aea0*/  IMAD.X R5, RZ, RZ, RZ, P1 ;  /* 0x000000ffff057224 */ /* 0x000fe200008e06ff */
[----:B------:R-:W-:Y:S01]  /*aeb0*/  IADD3 RZ, P1, R9, R6, RZ ;  /* 0x0000000609ff7210 */ /* 0x000fe20007f3e0ff */
[----:B------:R-:W-:-:S04]  /*aec0*/  IMAD.MOV.U32 R4, RZ, RZ, R7 ;  /* 0x000000ffff047224 */ /* 0x000fc800078e0007 */
[----:B------:R-:W-:-:S08]  /*aed0*/  IMAD.WIDE.U32.X R4, R15, UR7, R4, P1 ;  /* 0x000000070f047c25 */ /* 0x000fd000088e0404 */
.L_x_300:
[--C-:B------:R-:W-:Y:S01]  /*aee0*/  SHF.R.U64 R8, R4, UR9, R5.reuse ;  /* 0x0000000904087c19 */ /* 0x100fe20008001205 */
[----:B------:R-:W-:Y:S01]  /*aef0*/  ULDC.64 UR6, c[0x0][0x620] ;  /* 0x0001880000067ab9 */ /* 0x000fe20000000a00 */
[----:B------:R-:W-:Y:S01]  /*af00*/  SHF.R.U32.HI R4, RZ, UR9, R5 ;  /* 0x00000009ff047c19 */ /* 0x000fe20008011605 */
[----:B------:R-:W2:Y:S01]  /*af10*/  LDC R25, c[0x0][0x144] ;  /* 0x00005100ff197b82 */ /* 0x000ea20000000800 */
[----:B------:R-:W-:Y:S01]  /*af20*/  IADD3 R7, P1, RZ, -R8, RZ ;  /* 0x80000008ff077210 */ /* 0x000fe20007f3e0ff */
[----:B------:R-:W-:Y:S01]  /*af30*/  ULDC.64 UR10, c[0x0][0x640] ;  /* 0x00019000000a7ab9 */ /* 0x000fe20000000a00 */
[----:B0-----:R-:W-:Y:S01]  /*af40*/  I2FP.F32.U32 R9, R14 ;  /* 0x0000000e00097245 */ /* 0x001fe20000201000 */
[----:B------:R-:W-:Y:S02]  /*af50*/  ULDC UR8, c[0x0][0x608] ;  /* 0x0001820000087ab9 */ /* 0x000fe40000000800 */
[----:B------:R-:W-:Y:S01]  /*af60*/  IMAD.X R4, RZ, RZ, ~R4, P1 ;  /* 0x000000ffff047224 */ /* 0x000fe200008e0e04 */
[----:B------:R-:W-:Y:S01]  /*af70*/  ISETP.NE.U32.AND P1, PT, RZ, UR10, PT ;  /* 0x0000000aff007c0c */ /* 0x000fe2000bf25070 */
[----:B------:R-:W0:Y:S02]  /*af80*/  LDC R21, c[0x0][0x148] ;  /* 0x00005200ff157b82 */ /* 0x000e240000000800 */
[----:B------:R-:W-:Y:S01]  /*af90*/  IMAD R6, R4, UR6, RZ ;  /* 0x0000000604067c24 */ /* 0x000fe2000f8e02ff */
[----:B------:R-:W-:Y:S01]  /*afa0*/  ISETP.NE.AND.EX P1, PT, RZ, UR11, PT, P1 ;  /* 0x0000000bff007c0c */ /* 0x000fe2000bf25310 */
[----:B------:R-:W-:Y:S01]  /*afb0*/  IMAD.WIDE.U32 R4, R7, UR6, R16 ;  /* 0x0000000607047c25 */ /* 0x000fe2000f8e0010 */
[----:B------:R-:W-:-:S03]  /*afc0*/  ULDC UR6, c[0x0][0x150] ;  /* 0x0000540000067ab9 */ /* 0x000fc60000000800 */
[----:B------:R-:W-:Y:S02]  /*afd0*/  IMAD R7, R7, UR7, R6 ;  /* 0x0000000707077c24 */ /* 0x000fe4000f8e0206 */
[----:B------:R-:W-:Y:S01]  /*afe0*/  FMUL R6, R9, UR6 ;  /* 0x0000000609067c20 */ /* 0x000fe20008400000 */
[----:B------:R-:W-:Y:S01]  /*aff0*/  ULDC UR6, c[0x0][0x618] ;  /* 0x0001860000067ab9 */ /* 0x000fe20000000800 */
[----:B------:R-:W-:Y:S01]  /*b000*/  ULDC UR7, c[0x0][0x154] ;  /* 0x0000550000077ab9 */ /* 0x000fe20000000800 */
[----:B------:R-:W-:-:S03]  /*b010*/  IMAD.IADD R5, R5, 0x1, R7 ;  /* 0x0000000105057824 */ /* 0x000fc600078e0207 */
[----:B------:R-:W3:Y:S02]  /*b020*/  F2I.U32.TRUNC.NTZ R6, R6 ;  /* 0x0000000600067305 */ /* 0x000ee4000020f000 */
[----:B------:R-:W-:Y:S02]  /*b030*/  SHF.R.U64 R9, R4, UR6, R5 ;  /* 0x0000000604097c19 */ /* 0x000fe40008001205 */
[----:B-1----:R-:W-:-:S05]  /*b040*/  I2FP.F32.U32 R4, R12 ;  /* 0x0000000c00047245 */ /* 0x002fca0000201000 */
[----:B------:R-:W-:Y:S01]  /*b050*/  FMUL R22, R4, UR7 ;  /* 0x0000000704167c20 */ /* 0x000fe20008400000 */
[----:B------:R-:W-:Y:S01]  /*b060*/  SHF.R.U32.HI R4, RZ, UR6, R5 ;  /* 0x00000006ff047c19 */ /* 0x000fe20008011605 */
[----:B------:R-:W-:-:S03]  /*b070*/  ULDC UR6, c[0x0][0x658] ;  /* 0x0001960000067ab9 */ /* 0x000fc60000000800 */
[--C-:B------:R-:W-:Y:S01]  /*b080*/  SHF.R.U64 R20, R9, UR8, R4.reuse ;  /* 0x0000000809147c19 */ /* 0x100fe20008001204 */
[----:B------:R-:W1:Y:S01]  /*b090*/  F2I.U32.TRUNC.NTZ R22, R22 ;  /* 0x0000001600167305 */ /* 0x000e62000020f000 */
[----:B------:R-:W-:Y:S01]  /*b0a0*/  SHF.R.U32.HI R5, RZ, UR8, R4 ;  /* 0x00000008ff057c19 */ /* 0x000fe20008011604 */
[----:B---3--:R-:W-:-:S03]  /*b0b0*/  IMAD.MOV R6, RZ, RZ, -R6 ;  /* 0x000000ffff067224 */ /* 0x008fc600078e0a06 */
[--C-:B------:R-:W-:Y:S01]  /*b0c0*/  SHF.R.U64 R15, R20, UR6, R5.reuse ;  /* 0x00000006140f7c19 */ /* 0x100fe20008001205 */
[----:B--2---:R-:W-:Y:S01]  /*b0d0*/  IMAD R14, R25, R6, R14 ;  /* 0x00000006190e7224 */ /* 0x004fe200078e020e */
[----:B------:R-:W-:-:S03]  /*b0e0*/  SHF.R.U32.HI R23, RZ, UR6, R5 ;  /* 0x00000006ff177c19 */ /* 0x000fc60008011605 */
[----:B------:R-:W-:Y:S02]  /*b0f0*/  IMAD.MOV.U32 R4, RZ, RZ, R15 ;  /* 0x000000ffff047224 */ /* 0x000fe400078e000f */
[----:B------:R-:W-:Y:S01]  /*b100*/  IMAD.MOV.U32 R5, RZ, RZ, R23 ;  /* 0x000000ffff057224 */ /* 0x000fe200078e0017 */
[----:B-1----:R-:W-:Y:S06]  /*b110*/  @!P1 BRA `(.L_x_301) ;  /* 0x0000000000289947 */ /* 0x002fec0003800000 */
[----:B------:R-:W-:Y:S02]  /*b120*/  ULDC UR6, c[0x0][0x64c] ;  /* 0x0001930000067ab9 */ /* 0x000fe40000000800 */
[----:B------:R-:W-:-:S05]  /*b130*/  IADD3 R5, P1, R15, UR6, RZ ;  /* 0x000000060f057c10 */ /* 0x000fca000ff3e0ff */
[----:B------:R-:W-:-:S04]  /*b140*/  IMAD.X R23, RZ, RZ, R23, P1 ;  /* 0x000000ffff177224 */ /* 0x000fc800008e0617 */
[----:B------:R-:W-:-:S04]  /*b150*/  IMAD.WIDE.U32 R6, R23, UR10, RZ ;  /* 0x0000000a17067c25 */ /* 0x000fc8000f8e00ff */
[----:B------:R-:W-:-:S04]  /*b160*/  IMAD.WIDE.U32 R6, P1, R5, UR11, R6 ;  /* 0x0000000b05067c25 */ /* 0x000fc8000f820006 */
[----:B------:R-:W-:-:S04]  /*b170*/  IMAD.WIDE.U32 R4, R5, UR10, RZ ;  /* 0x0000000a05047c25 */ /* 0x000fc8000f8e00ff */
[----:B------:R-:W-:Y:S01]  /*b180*/  IMAD.MOV.U32 R4, RZ, RZ, R7 ;  /* 0x000000ffff047224 */ /* 0x000fe200078e0007 */
[----:B------:R-:W-:Y:S01]  /*b190*/  IADD3 RZ, P3, R5, R6, RZ ;  /* 0x0000000605ff7210 */ /* 0x000fe20007f7e0ff */
[----:B------:R-:W-:-:S04]  /*b1a0*/  IMAD.X R5, RZ, RZ, RZ, P1 ;  /* 0x000000ffff057224 */ /* 0x000fc800008e06ff */
[----:B------:R-:W-:-:S08]  /*b1b0*/  IMAD.WIDE.U32.X R4, R23, UR11, R4, P3 ;  /* 0x0000000b17047c25 */ /* 0x000fd000098e0404 */
.L_x_301:
[----:B------:R-:W-:Y:S01]  /*b1c0*/  ISETP.NE.AND P1, PT, R2, 0x1, PT ;  /* 0x000000010200780c */ /* 0x000fe20003f25270 */
[----:B------:R-:W-:Y:S01]  /*b1d0*/  ULDC UR6, c[0x0][0x648] ;  /* 0x0001920000067ab9 */ /* 0x000fe20000000800 */
[----:B------:R-:W-:Y:S01]  /*b1e0*/  LOP3.LUT R20, R20, UR13, RZ, 0xc0, !PT ;  /* 0x0000000d14147c12 */ /* 0x000fe2000f8ec0ff */
[----:B------:R-:W-:Y:S01]  /*b1f0*/  IMAD.MOV R22, RZ, RZ, -R22 ;  /* 0x000000ffff167224 */ /* 0x000fe200078e0a16 */
[----:B------:R-:W-:Y:S01]  /*b200*/  SHF.R.U64 R5, R4, UR6, R5 ;  /* 0x0000000604057c19 */ /* 0x000fe20008001205 */
[----:B------:R-:W-:Y:S01]  /*b210*/  ULDC UR6, c[0x0][0x638] ;  /* 0x00018e0000067ab9 */ /* 0x000fe20000000800 */
[----:B------:R-:W-:Y:S01]  /*b220*/  LOP3.LUT R6, R9, UR4, RZ, 0xc0, !PT ;  /* 0x0000000409067c12 */ /* 0x000fe2000f8ec0ff */
[----:B------:R-:W-:Y:S02]  /*b230*/  ULDC UR7, c[0x0][0x610] ;  /* 0x0001840000077ab9 */ /* 0x000fe40000000800 */
[----:B------:R-:W-:Y:S02]  /*b240*/  IMAD.MOV R4, RZ, RZ, -R5 ;  /* 0x000000ffff047224 */ /* 0x000fe400078e0a05 */
[----:B------:R-:W-:-:S02]  /*b250*/  IMAD R5, R5, UR21, R20 ;  /* 0x0000001505057c24 */ /* 0x000fc4000f8e0214 */
[----:B0-----:R-:W-:Y:S02]  /*b260*/  @P1 IMAD R14, R21, R22, R12 ;  /* 0x00000016150e1224 */ /* 0x001fe400078e020c */
[----:B------:R-:W-:Y:S01]  /*b270*/  IMAD R15, R4, UR6, R15 ;  /* 0x00000006040f7c24 */ /* 0x000fe2000f8e020f */
[----:B------:R-:W-:Y:S01]  /*b280*/  ULDC UR6, c[0x0][0x600] ;  /* 0x0001800000067ab9 */ /* 0x000fe20000000800 */
[----:B------:R-:W-:Y:S02]  /*b290*/  IMAD R14, R5, UR7, R14 ;  /* 0x00000007050e7c24 */ /* 0x000fe4000f8e020e */
[----:B------:R-:W-:Y:S02]  /*b2a0*/  IMAD R15, R15, UR6, R6 ;  /* 0x000000060f0f7c24 */ /* 0x000fe4000f8e0206 */
[----:B------:R-:W-:-:S03]  /*b2b0*/  IMAD.MOV.U32 R4, RZ, RZ, 0x1 ;  /* 0x00000001ff047424 */ /* 0x000fc600078e00ff */
[----:B------:R-:W-:Y:S02]  /*b2c0*/  SEL R9, R15, R14, !P1 ;  /* 0x0000000e0f097207 */ /* 0x000fe40004800000 */
[----:B------:R-:W-:-:S07]  /*b2d0*/  SEL R7, R14, R15, !P1 ;  /* 0x0000000f0e077207 */ /* 0x000fce0004800000 */
.L_x_299:
[----:B------:R-:W-:Y:S05]  /*b2e0*/  BSYNC B1 ;  /* 0x0000000000017941 */ /* 0x000fea0003800000 */
.L_x_298:
[----:B------:R-:W-:-:S13]  /*b2f0*/  LOP3.LUT P1, RZ, R4, 0xff, RZ, 0xc0, !PT ;  /* 0x000000ff04ff7812 */ /* 0x000fda000782c0ff */
[----:B------:R-:W-:Y:S05]  /*b300*/  @P1 BRA `(.L_x_302) ;  /* 0xfffffff400281947 */ /* 0x000fea000383ffff */
[----:B------:R-:W-:Y:S05]  /*b310*/  BSYNC B0 ;  /* 0x0000000000007941 */ /* 0x000fea0003800000 */
.L_x_290:
[----:B------:R-:W-:-:S03]  /*b320*/  UMOV UR6, 0xffffffff ;  /* 0xffffffff00067882 */ /* 0x000fc60000000000 */
[----:B------:R-:W-:Y:S05]  /*b330*/  BRA.DIV UR6, `(.L_x_303) ;  /* 0x0000000606187947 */ /* 0x000fea000b800000 */
[----:B------:R-:W-:-:S13]  /*b340*/  ELECT P6, URZ, PT ;  /* 0x00000000003f782f */ /* 0x000fda00038c0000 */
.L_x_317:
[----:B------:R-:W-:Y:S04]  /*b350*/  BSSY B0, `(.L_x_304) ;  /* 0x000002b000007945 */ /* 0x000fe80003800000 */
[----:B------:R-:W-:Y:S05]  /*b360*/  @!P6 BRA `(.L_x_305) ;  /* 0x0000000000a4e947 */ /* 0x000fea0003800000 */
[----:B------:R-:W-:-:S04]  /*b370*/  LOP3.LUT R19, R19, 0x2, RZ, 0xfc, !PT ;  /* 0x0000000213137812 */ /* 0x000fc800078efcff */
[----:B------:R-:W-:-:S13]  /*b380*/  ISETP.NE.AND P0, PT, R19, 0x3, PT ;  /* 0x000000031300780c */ /* 0x000fda0003f05270 */
[----:B------:R-:W-:Y:S05]  /*b390*/  @!P0 BRA `(.L_x_306) ;  /* 0x0000000000048947 */ /* 0x000fea0003800000 */
[----:B------:R-:W-:Y:S01]  /*b3a0*/  BPT.TRAP 0x1 ;  /* 0x000000040000795c */ /* 0x000fe20000300000 */
.L_x_306:
[----:B------:R-:W0:Y:S01]  /*b3b0*/  S2R R5, SR_CgaCtaId ;  /* 0x0000000000057919 */ /* 0x000e220000008800 */
[----:B------:R-:W-:Y:S02]  /*b3c0*/  MOV R2, 0x400 ;  /* 0x0000040000027802 */ /* 0x000fe40000000f00 */
[----:B------:R-:W-:Y:S02]  /*b3d0*/  SHF.L.U32 R4, R3, 0x1f, RZ ;  /* 0x0000001f03047819 */ /* 0x000fe400000006ff */
[----:B0-----:R-:W-:-:S05]  /*b3e0*/  LEA R5, R5, R2, 0x18 ;  /* 0x0000000205057211 */ /* 0x001fca00078ec0ff */
[----:B------:R-:W-:-:S04]  /*b3f0*/  VIADD R5, R5, 0x20 ;  /* 0x0000002005057836 */ /* 0x000fc80000000000 */
[C---:B------:R-:W-:Y:S02]  /*b400*/  IMAD R7, R0.reuse, 0x8, R5 ;  /* 0x0000000800077824 */ /* 0x040fe400078e0205 */
[----:B------:R-:W-:Y:S02]  /*b410*/  VIADD R0, R0, 0x1 ;  /* 0x0000000100007836 */ /* 0x000fe40000000000 */
[----:B------:R-:W0:Y:S03]  /*b420*/  SYNCS.PHASECHK.TRANS64.TRYWAIT P0, [R7+URZ], R4 ;  /* 0x00000004070075a7 */ /* 0x000e26000800017f */
[----:B------:R-:W-:-:S04]  /*b430*/  ISETP.NE.AND P1, PT, R0, 0x4, PT ;  /* 0x000000040000780c */ /* 0x000fc80003f25270 */
[----:B------:R-:W-:Y:S02]  /*b440*/  SEL R2, RZ, 0x1, P1 ;  /* 0x00000001ff027807 */ /* 0x000fe40000800000 */
[----:B------:R-:W-:Y:S02]  /*b450*/  SEL R0, R0, RZ, P1 ;  /* 0x000000ff00007207 */ /* 0x000fe40000800000 */
[----:B------:R-:W-:-:S03]  /*b460*/  LOP3.LUT R9, R3, R2, RZ, 0x3c, !PT ;  /* 0x0000000203097212 */ /* 0x000fc600078e3cff */
[----:B------:R-:W-:Y:S01]  /*b470*/  IMAD R6, R0, 0x8, R5 ;  /* 0x0000000800067824 */ /* 0x000fe200078e0205 */
[----:B------:R-:W-:Y:S01]  /*b480*/  SHF.L.U32 R3, R9, 0x1f, RZ ;  /* 0x0000001f09037819 */ /* 0x000fe200000006ff */
[----:B0-----:R-:W-:Y:S06]  /*b490*/  @!P0 BRA `(.L_x_307) ;  /* 0x0000000000e08947 */ /* 0x001fec0003800000 */
.L_x_318:
[----:B------:R-:W1:Y:S01]  /*b4a0*/  SYNCS.PHASECHK.TRANS64.TRYWAIT P0, [R6+URZ], R3 ;  /* 0x00000003060075a7 */ /* 0x000e62000800017f */
[----:B------:R-:W-:-:S05]  /*b4b0*/  VIADD R0, R0, 0x1 ;  /* 0x0000000100007836 */ /* 0x000fca0000000000 */
[----:B------:R-:W-:-:S04]  /*b4c0*/  ISETP.NE.AND P1, PT, R0, 0x4, PT ;  /* 0x000000040000780c */ /* 0x000fc80003f25270 */
[----:B------:R-:W-:Y:S02]  /*b4d0*/  SEL R2, RZ, 0x1, P1 ;  /* 0x00000001ff027807 */ /* 0x000fe40000800000 */
[----:B------:R-:W-:Y:S02]  /*b4e0*/  SEL R0, R0, RZ, P1 ;  /* 0x000000ff00007207 */ /* 0x000fe40000800000 */
[----:B------:R-:W-:-:S03]  /*b4f0*/  LOP3.LUT R9, R9, R2, RZ, 0x3c, !PT ;  /* 0x0000000209097212 */ /* 0x000fc600078e3cff */
[----:B0-----:R-:W-:Y:S01]  /*b500*/  IMAD R7, R0, 0x8, R5 ;  /* 0x0000000800077824 */ /* 0x001fe200078e0205 */
[----:B------:R-:W-:Y:S01]  /*b510*/  SHF.L.U32 R4, R9, 0x1f, RZ ;  /* 0x0000001f09047819 */ /* 0x000fe200000006ff */
[----:B-1----:R-:W-:Y:S06]  /*b520*/  @!P0 BRA `(.L_x_308) ;  /* 0x0000000000d08947 */ /* 0x002fec0003800000 */
.L_x_319:
[----:B------:R-:W1:Y:S01]  /*b530*/  SYNCS.PHASECHK.TRANS64.TRYWAIT P0, [R7+URZ], R4 ;  /* 0x00000004070075a7 */ /* 0x000e62000800017f */
[----:B------:R-:W-:-:S05]  /*b540*/  VIADD R0, R0, 0x1 ;  /* 0x0000000100007836 */ /* 0x000fca0000000000 */
[----:B------:R-:W-:-:S04]  /*b550*/  ISETP.NE.AND P1, PT, R0, 0x4, PT ;  /* 0x000000040000780c */ /* 0x000fc80003f25270 */
[----:B------:R-:W-:Y:S02]  /*b560*/  SEL R2, RZ, 0x1, P1 ;  /* 0x00000001ff027807 */ /* 0x000fe40000800000 */
[----:B------:R-:W-:Y:S02]  /*b570*/  SEL R0, R0, RZ, P1 ;  /* 0x000000ff00007207 */ /* 0x000fe40000800000 */
[----:B------:R-:W-:Y:S01]  /*b580*/  LOP3.LUT R2, R9, R2, RZ, 0x3c, !PT ;  /* 0x0000000209027212 */ /* 0x000fe200078e3cff */
[----:B-1----:R-:W-:Y:S06]  /*b590*/  @!P0 BRA `(.L_x_309) ;  /* 0x0000000000c88947 */ /* 0x002fec0003800000 */
.L_x_320:
[----:B------:R-:W-:Y:S01]  /*b5a0*/  IMAD R5, R0, 0x8, R5 ;  /* 0x0000000800057824 */ /* 0x000fe200078e0205 */
[----:B------:R-:W-:-:S07]  /*b5b0*/  SHF.L.U32 R0, R2, 0x1f, RZ ;  /* 0x0000001f02007819 */ /* 0x000fce00000006ff */
.L_x_310:
[----:B--2---:R2:W3:Y:S02]  /*b5c0*/  SYNCS.PHASECHK.TRANS64.TRYWAIT P0, [R5+URZ], R0 ;  /* 0x00000000050075a7 */ /* 0x0044e4000800017f */
[----:B---3--:R-:W-:Y:S05]  /*b5d0*/  @!P0 NANOSLEEP.SYNCS 0x989680 ;  /* 0x009896800000895d */ /* 0x008fea0003900000 */
[----:B------:R-:W3:Y:S02]  /*b5e0*/  @!P0 SYNCS.PHASECHK.TRANS64 P0, [R5+URZ], R0 ;  /* 0x00000000050085a7 */ /* 0x000ee4000800007f */
[----:B---3--:R-:W-:Y:S05]  /*b5f0*/  @!P0 BRA `(.L_x_310) ;  /* 0xfffffffc00f08947 */ /* 0x008fea000383ffff */
.L_x_305:
[----:B------:R-:W-:Y:S05]  /*b600*/  BSYNC B0 ;  /* 0x0000000000007941 */ /* 0x000fea0003800000 */
.L_x_304:
[----:B------:R-:W-:Y:S05]  /*b610*/  EXIT ;  /* 0x000000000000794d */ /* 0x000fea0003800000 */
.L_x_17:
[----:B---3--:R3:W4:Y:S02]  /*b620*/  SYNCS.PHASECHK.TRANS64.TRYWAIT P1, [R3+URZ], R0 ;  /* 0x00000000030075a7 */ /* 0x008724000802017f */
[----:B----4-:R-:W-:Y:S05]  /*b630*/  @!P1 NANOSLEEP.SYNCS 0x989680 ;  /* 0x009896800000995d */ /* 0x010fea0003900000 */
[----:B------:R-:W4:Y:S02]  /*b640*/  @!P1 SYNCS.PHASECHK.TRANS64 P1, [R3+URZ], R0 ;  /* 0x00000000030095a7 */ /* 0x000f24000802007f */
[----:B----4-:R-:W-:Y:S05]  /*b650*/  @!P1 BRA `(.L_x_17) ;  /* 0xfffffffc00f09947 */ /* 0x010fea000383ffff */
[----:B------:R-:W-:Y:S05]  /*b660*/  BRA `(.L_x_16) ;  /* 0xffffff5800e87947 */ /* 0x000fea000383ffff */
.L_x_22:
[----:B-1----:R-:W-:-:S04]  /*b670*/  IMAD.U32 R4, RZ, RZ, UR7 ;  /* 0x00000007ff047e24 */ /* 0x002fc8000f8e00ff */
[----:B------:R1:W2:Y:S03]  /*b680*/  SYNCS.PHASECHK.TRANS64.TRYWAIT P1, [R4+URZ], R3 ;  /* 0x00000003040075a7 */ /* 0x0002a6000802017f */
[----:B--2---:R-:W-:Y:S05]  /*b690*/  @!P1 NANOSLEEP.SYNCS 0x989680 ;  /* 0x009896800000995d */ /* 0x004fea0003900000 */
[----:B------:R-:W2:Y:S02]  /*b6a0*/  @!P1 SYNCS.PHASECHK.TRANS64 P1, [R4+URZ], R3 ;  /* 0x00000003040095a7 */ /* 0x000ea4000802007f */
[----:B--2---:R-:W-:Y:S05]  /*b6b0*/  @!P1 BRA `(.L_x_22) ;  /* 0xfffffffc00ec9947 */ /* 0x004fea000383ffff */
[----:B------:R-:W-:Y:S05]  /*b6c0*/  BRA `(.L_x_21) ;  /* 0xffffff5c00d07947 */ /* 0x000fea000383ffff */
.L_x_291:
[----:B------:R-:W-:Y:S01]  /*b6d0*/  BSSY B1, `(.L_x_311) ;  /* 0x0000006000017945 */ /* 0x000fe20003800000 */
[----:B------:R-:W-:-:S07]  /*b6e0*/  IMAD.MOV.U32 R15, RZ, RZ, -0x1 ;  /* 0xffffffffff0f7424 */ /* 0x000fce00078e00ff */
[----:B------:R-:W-:Y:S05]  /*b6f0*/  WARPSYNC.COLLECTIVE R15, `(.L_x_312) ;  /* 0x000000000f0c7348 */ /* 0x000fea0003c00000 */
[----:B------:R-:W-:Y:S02]  /*b700*/  ELECT P6, UR62, PT ;  /* 0x00000000003e782f */ /* 0x000fe400038c0000 */
[----:B------:R-:W-:Y:S01]  /*b710*/  MOV R14, UR62 ;  /* 0x0000003e000e7c02 */ /* 0x000fe20008000f00 */
[----:B------:R-:W-:Y:S10]  /*b720*/  ENDCOLLECTIVE ;  /* 0x000000000000791b */ /* 0x000ff40003800000 */
.L_x_312:
[----:B------:R-:W-:Y:S05]  /*b730*/  BSYNC B1 ;  /* 0x0000000000017941 */ /* 0x000fea0003800000 */
.L_x_311:
[----:B------:R-:W-:Y:S05]  /*b740*/  BRA `(.L_x_313) ;  /* 0xfffffff000247947 */ /* 0x000fea000383ffff */
.L_x_294:
[----:B0-----:R0:W1:Y:S02]  /*b750*/  SYNCS.PHASECHK.TRANS64.TRYWAIT P1, [R12+URZ+0x20], R7 ;  /* 0x000020070c0075a7 */ /* 0x001064000802017f */
[----:B-1----:R-:W-:Y:S05]  /*b760*/  @!P1 NANOSLEEP.SYNCS 0x989680 ;  /* 0x009896800000995d */ /* 0x002fea0003900000 */
[----:B------:R-:W1:Y:S02]  /*b770*/  @!P1 SYNCS.PHASECHK.TRANS64 P1, [R12+URZ+0x20], R7 ;  /* 0x000020070c0095a7 */ /* 0x000e64000802007f */
[----:B-1----:R-:W-:Y:S05]  /*b780*/  @!P1 BRA `(.L_x_294) ;  /* 0xfffffffc00f09947 */ /* 0x002fea000383ffff */
[----:B------:R-:W-:Y:S05]  /*b790*/  BRA `(.L_x_314) ;  /* 0xfffffff000607947 */ /* 0x000fea000383ffff */
.L_x_303:
[----:B------:R-:W-:Y:S01]  /*b7a0*/  BSSY B0, `(.L_x_315) ;  /* 0x0000006000007945 */ /* 0x000fe20003800000 */
[----:B------:R-:W-:-:S07]  /*b7b0*/  IMAD.MOV.U32 R15, RZ, RZ, -0x1 ;  /* 0xffffffffff0f7424 */ /* 0x000fce00078e00ff */
[----:B------:R-:W-:Y:S05]  /*b7c0*/  WARPSYNC.COLLECTIVE R15, `(.L_x_316) ;  /* 0x000000000f0c7348 */ /* 0x000fea0003c00000 */
[----:B------:R-:W-:Y:S02]  /*b7d0*/  ELECT P6, UR62, PT ;  /* 0x00000000003e782f */ /* 0x000fe400038c0000 */
[----:B------:R-:W-:Y:S01]  /*b7e0*/  MOV R14, UR62 ;  /* 0x0000003e000e7c02 */ /* 0x000fe20008000f00 */
[----:B------:R-:W-:Y:S10]  /*b7f0*/  ENDCOLLECTIVE ;  /* 0x000000000000791b */ /* 0x000ff40003800000 */
.L_x_316:
[----:B------:R-:W-:Y:S05]  /*b800*/  BSYNC B0 ;  /* 0x0000000000007941 */ /* 0x000fea0003800000 */
.L_x_315:
[----:B------:R-:W-:Y:S05]  /*b810*/  BRA `(.L_x_317) ;  /* 0xfffffff800cc7947 */ /* 0x000fea000383ffff */
.L_x_307:
[----:B0-----:R0:W1:Y:S02]  /*b820*/  SYNCS.PHASECHK.TRANS64.TRYWAIT P0, [R7+URZ], R4 ;  /* 0x00000004070075a7 */ /* 0x001064000800017f */
[----:B-1----:R-:W-:Y:S05]  /*b830*/  @!P0 NANOSLEEP.SYNCS 0x989680 ;  /* 0x009896800000895d */ /* 0x002fea0003900000 */
[----:B------:R-:W1:Y:S02]  /*b840*/  @!P0 SYNCS.PHASECHK.TRANS64 P0, [R7+URZ], R4 ;  /* 0x00000004070085a7 */ /* 0x000e64000800007f */
[----:B-1----:R-:W-:Y:S05]  /*b850*/  @!P0 BRA `(.L_x_307) ;  /* 0xfffffffc00f08947 */ /* 0x002fea000383ffff */
[----:B------:R-:W-:Y:S05]  /*b860*/  BRA `(.L_x_318) ;  /* 0xfffffffc000c7947 */ /* 0x000fea000383ffff */
.L_x_308:
[----:B0-----:R0:W1:Y:S02]  /*b870*/  SYNCS.PHASECHK.TRANS64.TRYWAIT P0, [R6+URZ], R3 ;  /* 0x00000003060075a7 */ /* 0x001064000800017f */
[----:B-1----:R-:W-:Y:S05]  /*b880*/  @!P0 NANOSLEEP.SYNCS 0x989680 ;  /* 0x009896800000895d */ /* 0x002fea0003900000 */
[----:B------:R-:W1:Y:S02]  /*b890*/  @!P0 SYNCS.PHASECHK.TRANS64 P0, [R6+URZ], R3 ;  /* 0x00000003060085a7 */ /* 0x000e64000800007f */
[----:B-1----:R-:W-:Y:S05]  /*b8a0*/  @!P0 BRA `(.L_x_308) ;  /* 0xfffffffc00f08947 */ /* 0x002fea000383ffff */
[----:B------:R-:W-:Y:S05]  /*b8b0*/  BRA `(.L_x_319) ;  /* 0xfffffffc001c7947 */ /* 0x000fea000383ffff */
.L_x_309:
[----:B-1----:R1:W2:Y:S02]  /*b8c0*/  SYNCS.PHASECHK.TRANS64.TRYWAIT P0, [R7+URZ], R4 ;  /* 0x00000004070075a7 */ /* 0x0022a4000800017f */
[----:B--2---:R-:W-:Y:S05]  /*b8d0*/  @!P0 NANOSLEEP.SYNCS 0x989680 ;  /* 0x009896800000895d */ /* 0x004fea0003900000 */
[----:B------:R-:W2:Y:S02]  /*b8e0*/  @!P0 SYNCS.PHASECHK.TRANS64 P0, [R7+URZ], R4 ;  /* 0x00000004070085a7 */ /* 0x000ea4000800007f */
[----:B--2---:R-:W-:Y:S05]  /*b8f0*/  @!P0 BRA `(.L_x_309) ;  /* 0xfffffffc00f08947 */ /* 0x004fea000383ffff */
[----:B------:R-:W-:Y:S05]  /*b900*/  BRA `(.L_x_320) ;  /* 0xfffffffc00247947 */ /* 0x000fea000383ffff */
.L_x_321:
[----:B------:R-:W-:-:S00]  /*b910*/  BRA `(.L_x_321) ;  /* 0xfffffffc00fc7947 */ /* 0x000fc0000383ffff */
[----:B------:R-:W-:-:S00]  /*b920*/  NOP ;  /* 0x0000000000007918 */ /* 0x000fc00000000000 */
        /* <DEDUP_REMOVED lines=13> */
.L_x_322:


//--------------------- .nv.global.init           --------------------------
	.section	.nv.global.init,"aw",@progbits
.nv.global.init:
	.type		$str$22,@object
	.size		$str$22,($str$23 - $str$22)
$str$22:
        /*0000*/ 	.byte	0x6b, 0x5f, 0x74, 0x69, 0x6c, 0x65, 0x5f, 0x63, 0x6f, 0x75, 0x6e, 0x74, 0x20, 0x3e, 0x3d, 0x20
        /*0010*/ 	.byte	0x31, 0x00
	.type		$str$23,@object
	.size		$str$23,(__unnamed_1 - $str$23)
$str$23:
        /*0012*/ 	.byte	0x2f, 0x74, 0x6d, 0x70, 0x2f, 0x63, 0x75, 0x74, 0x6c, 0x61, 0x73, 0x73, 0x5f, 0x73, 0x77, 0x65
        /*0022*/ 	.byte	0x65, 0x70, 0x5f, 0x73, 0x72, 0x63, 0x2f, 0x69, 0x6e, 0x63, 0x6c, 0x75, 0x64, 0x65, 0x2f, 0x63
        /*0032*/ 	.byte	0x75, 0x74, 0x6c, 0x61, 0x73, 0x73, 0x2f, 0x67, 0x65, 0x6d, 0x6d, 0x2f, 0x63, 0x6f, 0x6c, 0x6c
        /*0042*/ 	.byte	0x65, 0x63, 0x74, 0x69, 0x76, 0x65, 0x2f, 0x73, 0x6d, 0x39, 0x30, 0x5f, 0x6d, 0x6d, 0x61, 0x5f
        /*0052*/ 	.byte	0x74, 0x6d, 0x61, 0x5f, 0x67, 0x6d, 0x6d, 0x61, 0x5f, 0x73, 0x73, 0x5f, 0x77, 0x61, 0x72, 0x70
        /*0062*/ 	.byte	0x73, 0x70, 0x65, 0x63, 0x69, 0x61, 0x6c, 0x69, 0x7a, 0x65, 0x64, 0x2e, 0x68, 0x70, 0x70, 0x00
	.type		__unnamed_1,@object
	.size		__unnamed_1,(.L_0 - __unnamed_1)
__unnamed_1:
        /*0072*/ 	.byte	0x76, 0x6f, 0x69, 0x64, 0x20, 0x63, 0x75, 0x74, 0x6c, 0x61, 0x73, 0x73, 0x3a, 0x3a, 0x67, 0x65
        /* <DEDUP_REMOVED lines=179> */
        /*0bb2*/ 	.byte	0x65, 0x3a, 0x3a, 0x69, 0x64, 0x65, 0x6e, 0x74, 0x69, 0x74, 0x79, 0x5d, 0x00
.L_0:


//--------------------- .nv.shared._ZN7cutlass13device_kernelINS_4gemm6kernel13GemmUniversalIN4cute5tupleIJiiiiEEENS1_10collective13CollectiveMmaINS1_34MainloopSm90TmaGmmaWarpSpecializedILi4ENS5_IJNS4_1CILi1EEESB_SB_EEENS1_35KernelTmaWarpSpecializedCooperativeEEENS5_IJNSA_ILi128EEENSA_ILi256EEENSA_ILi64EEEEEENS_6half_tENS5_IJSB_llEEESJ_NS5_IJlSB_lEEENS4_8TiledMMAINS4_8MMA_AtomIJNS4_4SM904GMMA26MMA_64x256x16_F32F16F16_SSILNSP_5MajorE1ELSR_0ELNSP_7ScaleInE1ELSS_1EEEEEENS4_6LayoutINS5_IJNSA_ILi2EEESB_SB_EEENS5_IJSB_NSA_ILi0EEESY_EEEEENS5_IJNS4_10UnderscoreES11_S11_EEEEENS4_13SM90_TMA_LOADENS4_14ComposedLayoutINS4_7SwizzleILi3ELi4ELi3EEENS4_18smem_ptr_flag_bitsILi16EEENSV_INS5_IJSH_NSA_ILi8EEEEEENS5_IJSB_SH_EEEEEEEvNS4_8identityES14_NS15_IS17_S19_NSV_INS5_IJS1A_SH_EEENS5_IJSH_SB_EEEEEEEvS1F_EENS_8epilogue10collective6detail29Sm90TmaWarpSpecializedAdapterINS1M_15DefaultEpilogueISJ_SL_SL_NS1L_6thread17LinearCombinationISJ_Li1EffLNS1Q_9ScaleType4KindE0ELNS_15FloatRoundStyleE2ESJ_EENS1_15EpilogueDefaultEEEEEvvEEEEvNT_6ParamsE --------------------------
	.section	.nv.shared._ZN7cutlass13device_kernelINS_4gemm6kernel13GemmUniversalIN4cute5tupleIJiiiiEEENS1_10collective13CollectiveMmaINS1_34MainloopSm90TmaGmmaWarpSpecializedILi4ENS5_IJNS4_1CILi1EEESB_SB_EEENS1_35KernelTmaWarpSpecializedCooperativeEEENS5_IJNSA_ILi128EEENSA_ILi256EEENSA_ILi64EEEEEENS_6half_tENS5_IJSB_llEEESJ_NS5_IJlSB_lEEENS4_8TiledMMAINS4_8MMA_AtomIJNS4_4SM904GMMA26MMA_64x256x16_F32F16F16_SSILNSP_5MajorE1ELSR_0ELNSP_7ScaleInE1ELSS_1EEEEEENS4_6LayoutINS5_IJNSA_ILi2EEESB_SB_EEENS5_IJSB_NSA_ILi0EEESY_EEEEENS5_IJNS4_10UnderscoreES11_S11_EEEEENS4_13SM90_TMA_LOADENS4_14ComposedLayoutINS4_7SwizzleILi3ELi4ELi3EEENS4_18smem_ptr_flag_bitsILi16EEENSV_INS5_IJSH_NSA_ILi8EEEEEENS5_IJSB_SH_EEEEEEEvNS4_8identityES14_NS15_IS17_S19_NSV_INS5_IJS1A_SH_EEENS5_IJSH_SB_EEEEEEEvS1F_EENS_8epilogue10collective6detail29Sm90TmaWarpSpecializedAdapterINS1M_15DefaultEpilogueISJ_SL_SL_NS1L_6thread17LinearCombinationISJ_Li1EffLNS1Q_9ScaleType4KindE0ELNS_15FloatRoundStyleE2ESJ_EENS1_15EpilogueDefaultEEEEEvvEEEEvNT_6ParamsE,"aw",@nobits
	.sectionflags	@""
	.align	16
	.zero		1024


//--------------------- .nv.shared.reserved.0     --------------------------
	.section	.nv.shared.reserved.0,"aw",@nobits
	.weak		__nv_reservedSMEM_offset_0_alias
	.size		__nv_reservedSMEM_offset_0_alias, 0, 0
	.other		__nv_reservedSMEM_offset_0_alias,@"STO_CUDA_RESERVED_SHARED STV_DEFAULT"
__nv_reservedSMEM_offset_0_alias:
	.zero		0


//--------------------- .nv.global                --------------------------
	.section	.nv.global,"aw",@nobits
.nv.global:
	.type		_ZN39_INTERNAL_499175eb_4_k_cu_8bdb24c7_29394cute1_E,@object
	.size		_ZN39_INTERNAL_499175eb_4_k_cu_8bdb24c7_29394cute1_E,(_ZN39_INTERNAL_499175eb_4_k_cu_8bdb24c7_29394cuda3std3__45__cpo6cbeginE - _ZN39_INTERNAL_499175eb_4_k_cu_8bdb24c7_29394cute1_E)
_ZN39_INTERNAL_499175eb_4_k_cu_8bdb24c7_29394cute1_E:
	.zero		1
	.type		_ZN39_INTERNAL_499175eb_4_k_cu_8bdb24c7_29394cuda3std3__45__cpo6cbeginE,@object
	.size		_ZN39_INTERNAL_499175eb_4_k_cu_8bdb24c7_29394cuda3std3__45__cpo6cbeginE,(_ZN39_INTERNAL_499175eb_4_k_cu_8bdb24c7_29394cuda3std3__48in_placeE - _ZN39_INTERNAL_499175eb_4_k_cu_8bdb24c7_29394cuda3std3__45__cpo6cbeginE)
_ZN39_INTERNAL_499175eb_4_k_cu_8bdb24c7_29394cuda3std3__45__cpo6cbeginE:
	.zero		1
	.type		_ZN39_INTERNAL_499175eb_4_k_cu_8bdb24c7_29394cuda3std3__48in_placeE,@object
	.size		_ZN39_INTERNAL_499175eb_4_k_cu_8bdb24c7_29394cuda3std3__48in_placeE,(_ZN39_INTERNAL_499175eb_4_k_cu_8bdb24c7_29394cuda3std6ranges3__45__cpo9iter_moveE - _ZN39_INTERNAL_499175eb_4_k_cu_8bdb24c7_29394cuda3std3__48in_placeE)
_ZN39_INTERNAL_499175eb_4_k_cu_8bdb24c7_29394cuda3std3__48in_placeE:
	.zero		1
	.type		_ZN39_INTERNAL_499175eb_4_k_cu_8bdb24c7_29394cuda3std6ranges3__45__cpo9iter_moveE,@object
	.size		_ZN39_INTERNAL_499175eb_4_k_cu_8bdb24c7_29394cuda3std6ranges3__45__cpo9iter_moveE,(_ZN39_INTERNAL_499175eb_4_k_cu_8bdb24c7_29394cuda3std3__45__cpo5beginE - _ZN39_INTERNAL_499175eb_4_k_cu_8bdb24c7_29394cuda3std6ranges3__45__cpo9iter_moveE)
_ZN39_INTERNAL_499175eb_4_k_cu_8bdb24c7_29394cuda3std6ranges3__45__cpo9iter_moveE:
	.zero		1
	.type		_ZN39_INTERNAL_499175eb_4_k_cu_8bdb24c7_29394cuda3std3__45__cpo5beginE,@object
	.size		_ZN39_INTERNAL_499175eb_4_k_cu_8bdb24c7_29394cuda3std3__45__cpo5beginE,(_ZN39_INTERNAL_499175eb_4_k_cu_8bdb24c7_29394cuda3std3__441_GLOBAL__N__499175eb_4_k_cu_8bdb24c7_29396ignoreE - _ZN39_INTERNAL_499175eb_4_k_cu_8bdb24c7_29394cuda3std3__45__cpo5beginE)
_ZN39_INTERNAL_499175eb_4_k_cu_8bdb24c7_29394cuda3std3__45__cpo5beginE:
	.zero		1
	.type		_ZN39_INTERNAL_499175eb_4_k_cu_8bdb24c7_29394cuda3std3__441_GLOBAL__N__499175eb_4_k_cu_8bdb24c7_29396ignoreE,@object
	.size		_ZN39_INTERNAL_499175eb_4_k_cu_8bdb24c7_29394cuda3std3__441_GLOBAL__N__499175eb_4_k_cu_8bdb24c7_29396ignoreE,(_ZN39_INTERNAL_499175eb_4_k_cu_8bdb24c7_29394cute7productE - _ZN39_INTERNAL_499175eb_4_k_cu_8bdb24c7_29394cuda3std3__441_GLOBAL__N__499175eb_4_k_cu_8bdb24c7_29396ignoreE)
_ZN39_INTERNAL_499175eb_4_k_cu_8bdb24c7_29394cuda3std3__441_GLOBAL__N__499175eb_4_k_cu_8bdb24c7_29396ignoreE:
	.zero		1
	.type		_ZN39_INTERNAL_499175eb_4_k_cu_8bdb24c7_29394cute7productE,@object
	.size		_ZN39_INTERNAL_499175eb_4_k_cu_8bdb24c7_29394cute7productE,(_ZN39_INTERNAL_499175eb_4_k_cu_8bdb24c7_29394cuda3std3__45__cpo3endE - _ZN39_INTERNAL_499175eb_4_k_cu_8bdb24c7_29394cute7productE)
_ZN39_INTERNAL_499175eb_4_k_cu_8bdb24c7_29394cute7productE:
	.zero		1
	.type		_ZN39_INTERNAL_499175eb_4_k_cu_8bdb24c7_29394cuda3std3__45__cpo3endE,@object
	.size		_ZN39_INTERNAL_499175eb_4_k_cu_8bdb24c7_29394cuda3std3__45__cpo3endE,(_ZN39_INTERNAL_499175eb_4_k_cu_8bdb24c7_29394cuda3std3__419piecewise_constructE - _ZN39_INTERNAL_499175eb_4_k_cu_8bdb24c7_29394cuda3std3__45__cpo3endE)
_ZN39_INTERNAL_499175eb_4_k_cu_8bdb24c7_29394cuda3std3__45__cpo3endE:
	.zero		1
	.type		_ZN39_INTERNAL_499175eb_4_k_cu_8bdb24c7_29394cuda3std3__419piecewise_constructE,@object
	.size		_ZN39_INTERNAL_499175eb_4_k_cu_8bdb24c7_29394cuda3std3__419piecewise_constructE,(_ZN39_INTERNAL_499175eb_4_k_cu_8bdb24c7_29394cuda3std3__45__cpo4cendE - _ZN39_INTERNAL_499175eb_4_k_cu_8bdb24c7_29394cuda3std3__419piecewise_constructE)
_ZN39_INTERNAL_499175eb_4_k_cu_8bdb24c7_29394cuda3std3__419piecewise_constructE:
	.zero		1
	.type		_ZN39_INTERNAL_499175eb_4_k_cu_8bdb24c7_29394cuda3std3__45__cpo4cendE,@object
	.size		_ZN39_INTERNAL_499175eb_4_k_cu_8bdb24c7_29394cuda3std3__45__cpo4cendE,(_ZN39_INTERNAL_499175eb_4_k_cu_8bdb24c7_29394cuda3std6ranges3__45__cpo4swapE - _ZN39_INTERNAL_499175eb_4_k_cu_8bdb24c7_29394cuda3std3__45__cpo4cendE)
_ZN39_INTERNAL_499175eb_4_k_cu_8bdb24c7_29394cuda3std3__45__cpo4cendE:
	.zero		1
	.type		_ZN39_INTERNAL_499175eb_4_k_cu_8bdb24c7_29394cuda3std6ranges3__45__cpo4swapE,@object
	.size		_ZN39_INTERNAL_499175eb_4_k_cu_8bdb24c7_29394cuda3std6ranges3__45__cpo4swapE,(.L_8 - _ZN39_INTERNAL_499175eb_4_k_cu_8bdb24c7_29394cuda3std6ranges3__45__cpo4swapE)
_ZN39_INTERNAL_499175eb_4_k_cu_8bdb24c7_29394cuda3std6ranges3__45__cpo4swapE:
	.zero		1
.L_8:


//--------------------- .nv.constant0._ZN7cutlass13device_kernelINS_4gemm6kernel13GemmUniversalIN4cute5tupleIJiiiiEEENS1_10collective13CollectiveMmaINS1_34MainloopSm90TmaGmmaWarpSpecializedILi4ENS5_IJNS4_1CILi1EEESB_SB_EEENS1_35KernelTmaWarpSpecializedCooperativeEEENS5_IJNSA_ILi128EEENSA_ILi256EEENSA_ILi64EEEEEENS_6half_tENS5_IJSB_llEEESJ_NS5_IJlSB_lEEENS4_8TiledMMAINS4_8MMA_AtomIJNS4_4SM904GMMA26MMA_64x256x16_F32F16F16_SSILNSP_5MajorE1ELSR_0ELNSP_7ScaleInE1ELSS_1EEEEEENS4_6LayoutINS5_IJNSA_ILi2EEESB_SB_EEENS5_IJSB_NSA_ILi0EEESY_EEEEENS5_IJNS4_10UnderscoreES11_S11_EEEEENS4_13SM90_TMA_LOADENS4_14ComposedLayoutINS4_7SwizzleILi3ELi4ELi3EEENS4_18smem_ptr_flag_bitsILi16EEENSV_INS5_IJSH_NSA_ILi8EEEEEENS5_IJSB_SH_EEEEEEEvNS4_8identityES14_NS15_IS17_S19_NSV_INS5_IJS1A_SH_EEENS5_IJSH_SB_EEEEEEEvS1F_EENS_8epilogue10collective6detail29Sm90TmaWarpSpecializedAdapterINS1M_15DefaultEpilogueISJ_SL_SL_NS1L_6thread17LinearCombinationISJ_Li1EffLNS1Q_9ScaleType4KindE0ELNS_15FloatRoundStyleE2ESJ_EENS1_15EpilogueDefaultEEEEEvvEEEEvNT_6ParamsE --------------------------
	.section	.nv.constant0._ZN7cutlass13device_kernelINS_4gemm6kernel13GemmUniversalIN4cute5tupleIJiiiiEEENS1_10collective13CollectiveMmaINS1_34MainloopSm90TmaGmmaWarpSpecializedILi4ENS5_IJNS4_1CILi1EEESB_SB_EEENS1_35KernelTmaWarpSpecializedCooperativeEEENS5_IJNSA_ILi128EEENSA_ILi256EEENSA_ILi64EEEEEENS_6half_tENS5_IJSB_llEEESJ_NS5_IJlSB_lEEENS4_8TiledMMAINS4_8MMA_AtomIJNS4_4SM904GMMA26MMA_64x256x16_F32F16F16_SSILNSP_5MajorE1ELSR_0ELNSP_7ScaleInE1ELSS_1EEEEEENS4_6LayoutINS5_IJNSA_ILi2EEESB_SB_EEENS5_IJSB_NSA_ILi0EEESY_EEEEENS5_IJNS4_10UnderscoreES11_S11_EEEEENS4_13SM90_TMA_LOADENS4_14ComposedLayoutINS4_7SwizzleILi3ELi4ELi3EEENS4_18smem_ptr_flag_bitsILi16EEENSV_INS5_IJSH_NSA_ILi8EEEEEENS5_IJSB_SH_EEEEEEEvNS4_8identityES14_NS15_IS17_S19_NSV_INS5_IJS1A_SH_EEENS5_IJSH_SB_EEEEEEEvS1F_EENS_8epilogue10collective6detail29Sm90TmaWarpSpecializedAdapterINS1M_15DefaultEpilogueISJ_SL_SL_NS1L_6thread17LinearCombinationISJ_Li1EffLNS1Q_9ScaleType4KindE0ELNS_15FloatRoundStyleE2ESJ_EENS1_15EpilogueDefaultEEEEEvvEEEEvNT_6ParamsE,"a",@progbits
	.sectionflags	@""
	.align	4
.nv.constant0._ZN7cutlass13device_kernelINS_4gemm6kernel13GemmUniversalIN4cute5tupleIJiiiiEEENS1_10collective13CollectiveMmaINS1_34MainloopSm90TmaGmmaWarpSpecializedILi4ENS5_IJNS4_1CILi1EEESB_SB_EEENS1_35KernelTmaWarpSpecializedCooperativeEEENS5_IJNSA_ILi128EEENSA_ILi256EEENSA_ILi64EEEEEENS_6half_tENS5_IJSB_llEEESJ_NS5_IJlSB_lEEENS4_8TiledMMAINS4_8MMA_AtomIJNS4_4SM904GMMA26MMA_64x256x16_F32F16F16_SSILNSP_5MajorE1ELSR_0ELNSP_7ScaleInE1ELSS_1EEEEEENS4_6LayoutINS5_IJNSA_ILi2EEESB_SB_EEENS5_IJSB_NSA_ILi0EEESY_EEEEENS5_IJNS4_10UnderscoreES11_S11_EEEEENS4_13SM90_TMA_LOADENS4_14ComposedLayoutINS4_7SwizzleILi3ELi4ELi3EEENS4_18smem_ptr_flag_bitsILi16EEENSV_INS5_IJSH_NSA_ILi8EEEEEENS5_IJSB_SH_EEEEEEEvNS4_8identityES14_NS15_IS17_S19_NSV_INS5_IJS1A_SH_EEENS5_IJSH_SB_EEEEEEEvS1F_EENS_8epilogue10collective6detail29Sm90TmaWarpSpecializedAdapterINS1M_15DefaultEpilogueISJ_SL_SL_NS1L_6thread17LinearCombinationISJ_Li1EffLNS1Q_9ScaleType4KindE0ELNS_15FloatRoundStyleE2ESJ_EENS1_15EpilogueDefaultEEEEEvvEEEEvNT_6ParamsE:
	.zero		1664


//--------------------- SYMBOLS --------------------------

	.type		.nv.reservedSmem.offset0,@object
	.size		.nv.reservedSmem.offset0,0x4
	.type		__assertfail,@function
